def matmul_kernel(
    a_ptr,
    b_ptr,
    c_ptr,
    M,
    N,
    K,
    stride_am,
    stride_ak,
    stride_bk,
    stride_bn,
    stride_cm,
    stride_cn,
    BLOCK_M: tl.constexpr,
    BLOCK_N: tl.constexpr,
    BLOCK_K: tl.constexpr,
    GROUP_M: tl.constexpr,
):
    pid = tl.program_id(axis=0)
    num_pid_m = tl.cdiv(M, BLOCK_M)
    num_pid_n = tl.cdiv(N, BLOCK_N)
    num_pid_in_group = GROUP_M * num_pid_n
    group_id = pid // num_pid_in_group
    first_pid_m = group_id * GROUP_M
    group_size_m = min(num_pid_m - first_pid_m, GROUP_M)
    pid_m = first_pid_m + ((pid % num_pid_in_group) % group_size_m)
    pid_n = (pid % num_pid_in_group) // group_size_m

    offs_am = (pid_m * BLOCK_M + tl.arange(0, BLOCK_M)) % M
    offs_bn = (pid_n * BLOCK_N + tl.arange(0, BLOCK_N)) % N
    offs_k = tl.arange(0, BLOCK_K)
    a_ptrs = a_ptr + offs_am[:, None] * stride_am + offs_k[None, :] * stride_ak
    b_ptrs = b_ptr + offs_k[:, None] * stride_bk + offs_bn[None, :] * stride_bn

    acc = tl.zeros((BLOCK_M, BLOCK_N), dtype=tl.float32)
    for kk in range(0, tl.cdiv(K, BLOCK_K)):
        a = tl.load(a_ptrs, mask=offs_k[None, :] < K - kk * BLOCK_K, other=0.0)
        b = tl.load(b_ptrs, mask=offs_k[:, None] < K - kk * BLOCK_K, other=0.0)
        acc = tl.dot(a, b, acc)
        a_ptrs += BLOCK_K * stride_ak
        b_ptrs += BLOCK_K * stride_bk

    c = acc.to(c_ptr.dtype.element_ty)
    offs_cm = pid_m * BLOCK_M + tl.arange(0, BLOCK_M)
    offs_cn = pid_n * BLOCK_N + tl.arange(0, BLOCK_N)
    c_ptrs = c_ptr + offs_cm[:, None] * stride_cm + offs_cn[None, :] * stride_cn
    mask = (offs_cm[:, None] < M) & (offs_cn[None, :] < N)
    tl.store(c_ptrs, c, mask=mask)

# config = {"BLOCK_K": 32, "BLOCK_M": 128, "BLOCK_N": 64, "GROUP_M": 8, "arch": "sm_90", "dtype": "fp32", "num_ctas": 1, "num_stages": 3, "num_warps": 8}
# arch = sm_90


// ===== COMPILED SASS (sm_90a) =====

	.target	sm_90a

	.elftype	@"ET_EXEC"


//--------------------- .note.nv.tkinfo           --------------------------
	.section	.note.nv.tkinfo,"",@"SHT_NOTE"
	.sectionflags	@"SHF_NOTE_NV_TKINFO"
	.tkinfo
        /*0018*/ 	.word	0x00000002
        /*0030*/ 	.string	""
        /*0030*/ 	.string	"ptxas"
        /*0030*/ 	.string	"Cuda compilation tools, release 13.0, V13.0.88"
        /*0030*/ 	.string	"Build cuda_13.0.r13.0/compiler.36424714_0"
        /*0030*/ 	.string	"-v  -suppress-debug-info  -lineinfo  -arch sm_90a "



//--------------------- .note.nv.cuinfo           --------------------------
	.section	.note.nv.cuinfo,"",@"SHT_NOTE"
	.sectionflags	@"SHF_NOTE_NV_CUINFO"
        /*0018*/ 	.short	0x0002
        /*001a*/ 	.short	0x005a
        /*001c*/ 	.short	0x0082
	.zero		2


//--------------------- .nv.info                  --------------------------
	.section	.nv.info,"",@"SHT_CUDA_INFO"
	.align	4


	//----- nvinfo : EIATTR_REGCOUNT
	.align		4
        /*0000*/ 	.byte	0x04, 0x2f
        /*0002*/ 	.short	(.L_1 - .L_0)
	.align		4
.L_0:
        /*0004*/ 	.word	index@(matmul_kernel)
        /*0008*/ 	.word	0x000000ae


	//----- nvinfo : EIATTR_FRAME_SIZE
	.align		4
.L_1:
        /*000c*/ 	.byte	0x04, 0x11
        /*000e*/ 	.short	(.L_3 - .L_2)
	.align		4
.L_2:
        /*0010*/ 	.word	index@(matmul_kernel)
        /*0014*/ 	.word	0x00000000


	//----- nvinfo : EIATTR_MIN_STACK_SIZE
	.align		4
.L_3:
        /*0018*/ 	.byte	0x04, 0x12
        /*001a*/ 	.short	(.L_5 - .L_4)
	.align		4
.L_4:
        /*001c*/ 	.word	index@(matmul_kernel)
        /*0020*/ 	.word	0x00000000
.L_5:


//--------------------- .nv.compat                --------------------------
	.section	.nv.compat,"",@"SHT_CUDA_COMPAT_INFO"
	.align	4
        /*0000*/ 	.byte	0x02, 0x09, 0x01, 0x00, 0x02, 0x02, 0x04, 0x00, 0x02, 0x05, 0x05, 0x00, 0x03, 0x07, 0x01, 0x01
        /*0010*/ 	.byte	0x02, 0x03, 0x00, 0x00, 0x02, 0x06, 0x01, 0x00, 0x04, 0x0b, 0x08, 0x00, 0x00, 0x00, 0x00, 0x00
        /*0020*/ 	.byte	0x00, 0x00, 0x00, 0x00


//--------------------- .nv.info.matmul_kernel    --------------------------
	.section	.nv.info.matmul_kernel,"",@"SHT_CUDA_INFO"
	.sectionflags	@""
	.align	4


	//----- nvinfo : EIATTR_CUDA_API_VERSION
	.align		4
        /*0000*/ 	.byte	0x04, 0x37
        /*0002*/ 	.short	(.L_7 - .L_6)
.L_6:
        /*0004*/ 	.word	0x00000082


	//----- nvinfo : EIATTR_KPARAM_INFO
	.align		4
.L_7:
        /*0008*/ 	.byte	0x04, 0x17
        /*000a*/ 	.short	(.L_9 - .L_8)
.L_8:
        /*000c*/ 	.word	0x00000000
        /*0010*/ 	.short	0x000d
        /*0012*/ 	.short	0x0048
        /*0014*/ 	.byte	0x00, 0xf4, 0x21, 0x00


	//----- nvinfo : EIATTR_KPARAM_INFO
	.align		4
.L_9:
        /*0018*/ 	.byte	0x04, 0x17
        /*001a*/ 	.short	(.L_11 - .L_10)
.L_10:
        /*001c*/ 	.word	0x00000000
        /*0020*/ 	.short	0x000c
        /*0022*/ 	.short	0x0040
        /*0024*/ 	.byte	0x00, 0xf4, 0x21, 0x00


	//----- nvinfo : EIATTR_KPARAM_INFO
	.align		4
.L_11:
        /*0028*/ 	.byte	0x04, 0x17
        /*002a*/ 	.short	(.L_13 - .L_12)
.L_12:
        /*002c*/ 	.word	0x00000000
        /*0030*/ 	.short	0x000b
        /*0032*/ 	.short	0x0038
        /*0034*/ 	.byte	0x00, 0xf0, 0x11, 0x00


	//----- nvinfo : EIATTR_KPARAM_INFO
	.align		4
.L_13:
        /*0038*/ 	.byte	0x04, 0x17
        /*003a*/ 	.short	(.L_15 - .L_14)
.L_14:
        /*003c*/ 	.word	0x00000000
        /*0040*/ 	.short	0x000a
        /*0042*/ 	.short	0x0034
        /*0044*/ 	.byte	0x00, 0xf0, 0x11, 0x00


	//----- nvinfo : EIATTR_KPARAM_INFO
	.align		4
.L_15:
        /*0048*/ 	.byte	0x04, 0x17
        /*004a*/ 	.short	(.L_17 - .L_16)
.L_16:
        /*004c*/ 	.word	0x00000000
        /*0050*/ 	.short	0x0009
        /*0052*/ 	.short	0x0030
        /*0054*/ 	.byte	0x00, 0xf0, 0x11, 0x00


	//----- nvinfo : EIATTR_KPARAM_INFO
	.align		4
.L_17:
        /*0058*/ 	.byte	0x04, 0x17
        /*005a*/ 	.short	(.L_19 - .L_18)
.L_18:
        /*005c*/ 	.word	0x00000000
        /*0060*/ 	.short	0x0008
        /*0062*/ 	.short	0x002c
        /*0064*/ 	.byte	0x00, 0xf0, 0x11, 0x00


	//----- nvinfo : EIATTR_KPARAM_INFO
	.align		4
.L_19:
        /*0068*/ 	.byte	0x04, 0x17
        /*006a*/ 	.short	(.L_21 - .L_20)
.L_20:
        /*006c*/ 	.word	0x00000000
        /*0070*/ 	.short	0x0007
        /*0072*/ 	.short	0x0028
        /*0074*/ 	.byte	0x00, 0xf0, 0x11, 0x00


	//----- nvinfo : EIATTR_KPARAM_INFO
	.align		4
.L_21:
        /*0078*/ 	.byte	0x04, 0x17
        /*007a*/ 	.short	(.L_23 - .L_22)
.L_22:
        /*007c*/ 	.word	0x00000000
        /*0080*/ 	.short	0x0006
        /*0082*/ 	.short	0x0024
        /*0084*/ 	.byte	0x00, 0xf0, 0x11, 0x00


	//----- nvinfo : EIATTR_KPARAM_INFO
	.align		4
.L_23:
        /*0088*/ 	.byte	0x04, 0x17
        /*008a*/ 	.short	(.L_25 - .L_24)
.L_24:
        /*008c*/ 	.word	0x00000000
        /*0090*/ 	.short	0x0005
        /*0092*/ 	.short	0x0020
        /*0094*/ 	.byte	0x00, 0xf0, 0x11, 0x00


	//----- nvinfo : EIATTR_KPARAM_INFO
	.align		4
.L_25:
        /*0098*/ 	.byte	0x04, 0x17
        /*009a*/ 	.short	(.L_27 - .L_26)
.L_26:
        /*009c*/ 	.word	0x00000000
        /*00a0*/ 	.short	0x0004
        /*00a2*/ 	.short	0x001c
        /*00a4*/ 	.byte	0x00, 0xf0, 0x11, 0x00


	//----- nvinfo : EIATTR_KPARAM_INFO
	.align		4
.L_27:
        /*00a8*/ 	.byte	0x04, 0x17
        /*00aa*/ 	.short	(.L_29 - .L_28)
.L_28:
        /*00ac*/ 	.word	0x00000000
        /*00b0*/ 	.short	0x0003
        /*00b2*/ 	.short	0x0018
        /*00b4*/ 	.byte	0x00, 0xf0, 0x11, 0x00


	//----- nvinfo : EIATTR_KPARAM_INFO
	.align		4
.L_29:
        /*00b8*/ 	.byte	0x04, 0x17
        /*00ba*/ 	.short	(.L_31 - .L_30)
.L_30:
        /*00bc*/ 	.word	0x00000000
        /*00c0*/ 	.short	0x0002
        /*00c2*/ 	.short	0x0010
        /*00c4*/ 	.byte	0x00, 0xf4, 0x21, 0x00


	//----- nvinfo : EIATTR_KPARAM_INFO
	.align		4
.L_31:
        /*00c8*/ 	.byte	0x04, 0x17
        /*00ca*/ 	.short	(.L_33 - .L_32)
.L_32:
        /*00cc*/ 	.word	0x00000000
        /*00d0*/ 	.short	0x0001
        /*00d2*/ 	.short	0x0008
        /*00d4*/ 	.byte	0x00, 0xf4, 0x21, 0x00


	//----- nvinfo : EIATTR_KPARAM_INFO
	.align		4
.L_33:
        /*00d8*/ 	.byte	0x04, 0x17
        /*00da*/ 	.short	(.L_35 - .L_34)
.L_34:
        /*00dc*/ 	.word	0x00000000
        /*00e0*/ 	.short	0x0000
        /*00e2*/ 	.short	0x0000
        /*00e4*/ 	.byte	0x00, 0xf4, 0x21, 0x00


	//----- nvinfo : EIATTR_SPARSE_MMA_MASK
	.align		4
.L_35:
        /*00e8*/ 	.byte	0x03, 0x50
        /*00ea*/ 	.short	0x0000


	//----- nvinfo : EIATTR_MAXREG_COUNT
	.align		4
        /*00ec*/ 	.byte	0x03, 0x1b
        /*00ee*/ 	.short	0x00ff


	//----- nvinfo : EIATTR_NUM_BARRIERS
	.align		4
        /*00f0*/ 	.byte	0x02, 0x4c
        /*00f2*/ 	.byte	0x01
	.zero		1


	//----- nvinfo : EIATTR_MERCURY_ISA_VERSION
	.align		4
        /*00f4*/ 	.byte	0x03, 0x5f
        /*00f6*/ 	.short	0x0101


	//----- nvinfo : EIATTR_EXIT_INSTR_OFFSETS
	.align		4
        /*00f8*/ 	.byte	0x04, 0x1c
        /*00fa*/ 	.short	(.L_37 - .L_36)


	//   ....[0]....
.L_36:
        /*00fc*/ 	.word	0x00004740


	//   ....[1]....
        /*0100*/ 	.word	0x00004760


	//----- nvinfo : EIATTR_REQNTID
	.align		4
.L_37:
        /*0104*/ 	.byte	0x04, 0x10
        /*0106*/ 	.short	(.L_39 - .L_38)
.L_38:
        /*0108*/ 	.word	0x00000100
        /*010c*/ 	.word	0x00000001
        /*0110*/ 	.word	0x00000001


	//----- nvinfo : EIATTR_CBANK_PARAM_SIZE
	.align		4
.L_39:
        /*0114*/ 	.byte	0x03, 0x19
        /*0116*/ 	.short	0x0050


	//----- nvinfo : EIATTR_PARAM_CBANK
	.align		4
        /*0118*/ 	.byte	0x04, 0x0a
        /*011a*/ 	.short	(.L_41 - .L_40)
	.align		4
.L_40:
        /*011c*/ 	.word	index@(.nv.constant0.matmul_kernel)
        /*0120*/ 	.short	0x0210
        /*0122*/ 	.short	0x0050


	//----- nvinfo : EIATTR_SW_WAR
	.align		4
.L_41:
        /*0124*/ 	.byte	0x04, 0x36
        /*0126*/ 	.short	(.L_43 - .L_42)
.L_42:
        /*0128*/ 	.word	0x00000008
.L_43:


//--------------------- .nv.callgraph             --------------------------
	.section	.nv.callgraph,"",@"SHT_CUDA_CALLGRAPH"
	.align	4
	.sectionentsize	8
	.align		4
        /*0000*/ 	.word	0x00000000
	.align		4
        /*0004*/ 	.word	0xffffffff
	.align		4
        /*0008*/ 	.word	0x00000000
	.align		4
        /*000c*/ 	.word	0xfffffffe
	.align		4
        /*0010*/ 	.word	0x00000000
	.align		4
        /*0014*/ 	.word	0xfffffffd
	.align		4
        /*0018*/ 	.word	0x00000000
	.align		4
        /*001c*/ 	.word	0xfffffffc


//--------------------- .text.matmul_kernel       --------------------------
	.section	.text.matmul_kernel,"ax",@progbits
	.align	128
        .global         matmul_kernel
        .type           matmul_kernel,@function
        .size           matmul_kernel,(.L_x_3 - matmul_kernel)
        .other          matmul_kernel,@"STO_CUDA_ENTRY STV_DEFAULT"
matmul_kernel:
.text.matmul_kernel:
[----:B------:R-:W-:Y:S08]  /*0000*/  LDC R1, c[0x0][0x28] ;  /* 0x00000a00ff017b82 */ /* 0x000ff00000000800 */
[----:B------:R-:W1:Y:S01]  /*0010*/  LDC.64 R2, c[0x0][0x228] ;  /* 0x00008a00ff027b82 */ /* 0x000e620000000a00 */
[----:B------:R-:W2:Y:S01]  /*0020*/  S2R R7, SR_CTAID.X ;  /* 0x0000000000077919 */ /* 0x000ea20000002500 */
[----:B------:R-:W-:Y:S01]  /*0030*/  ULDC.64 UR8, c[0x0][0x210] ;  /* 0x0000840000087ab9 */ /* 0x000fe20000000a00 */
[----:B------:R-:W-:Y:S01]  /*0040*/  ULDC UR5, c[0x0][0x240] ;  /* 0x0000900000057ab9 */ /* 0x000fe20000000800 */
[----:B------:R-:W-:Y:S01]  /*0050*/  ULDC.64 UR10, c[0x0][0x218] ;  /* 0x00008600000a7ab9 */ /* 0x000fe20000000a00 */
[----:B------:R-:W3:Y:S01]  /*0060*/  S2R R78, SR_TID.X ;  /* 0x00000000004e7919 */ /* 0x000ee20000002100 */
[----:B------:R-:W-:Y:S01]  /*0070*/  UMOV UR4, 0x400 ;  /* 0x0000040000047882 */ /* 0x000fe20000000000 */
[----:B------:R-:W-:Y:S01]  /*0080*/  ULDC.64 UR14, c[0x0][0x208] ;  /* 0x00008200000e7ab9 */ /* 0x000fe20000000a00 */
[----:B------:R-:W4:Y:S01]  /*0090*/  S2UR UR7, SR_CgaCtaId ;  /* 0x00000000000779c3 */ /* 0x000f220000008800 */
[----:B-1----:R-:W-:Y:S01]  /*00a0*/  VIADD R0, R3, 0x3f ;  /* 0x0000003f03007836 */ /* 0x002fe20000000000 */
[----:B------:R-:W-:-:S02]  /*00b0*/  IABS R23, R2 ;  /* 0x0000000200177213 */ /* 0x000fc40000000000 */
[----:B------:R-:W-:Y:S02]  /*00c0*/  IABS R18, R3 ;  /* 0x0000000300127213 */ /* 0x000fe40000000000 */
[----:B------:R-:W-:Y:S01]  /*00d0*/  SHF.R.S32.HI R5, RZ, 0x1f, R0 ;  /* 0x0000001fff057819 */ /* 0x000fe20000011400 */
[----:B----4-:R-:W-:-:S03]  /*00e0*/  ULEA UR7, UR7, UR4, 0x18 ;  /* 0x0000000407077291 */ /* 0x010fc6000f8ec03f */
[----:B------:R-:W-:Y:S02]  /*00f0*/  LEA.HI R5, R5, R0, RZ, 0x6 ;  /* 0x0000000005057211 */ /* 0x000fe400078f30ff */
[----:B--2---:R-:W-:Y:S02]  /*0100*/  IABS R10, R7 ;  /* 0x00000007000a7213 */ /* 0x004fe40000000000 */
[----:B------:R-:W-:Y:S01]  /*0110*/  SHF.R.S32.HI R5, RZ, 0x6, R5 ;  /* 0x00000006ff057819 */ /* 0x000fe20000011405 */
[----:B---3--:R-:W-:-:S04]  /*0120*/  IMAD.SHL.U32 R60, R78, 0x10, RZ ;  /* 0x000000104e3c7824 */ /* 0x008fc800078e00ff */
[----:B------:R-:W-:Y:S01]  /*0130*/  IMAD.SHL.U32 R6, R5, 0x8, RZ ;  /* 0x0000000805067824 */ /* 0x000fe200078e00ff */
[----:B------:R-:W-:-:S04]  /*0140*/  LOP3.LUT R60, R60, 0x70, RZ, 0xc0, !PT ;  /* 0x000000703c3c7812 */ /* 0x000fc800078ec0ff */
[-C--:B------:R-:W-:Y:S02]  /*0150*/  IABS R9, R6.reuse ;  /* 0x0000000600097213 */ /* 0x080fe40000000000 */
[----:B------:R-:W-:Y:S02]  /*0160*/  IABS R12, R6 ;  /* 0x00000006000c7213 */ /* 0x000fe40000000000 */
[----:B------:R-:W1:Y:S08]  /*0170*/  I2F.RP R0, R9 ;  /* 0x0000000900007306 */ /* 0x000e700000209400 */
[----:B-1----:R-:W1:Y:S02]  /*0180*/  MUFU.RCP R0, R0 ;  /* 0x0000000000007308 */ /* 0x002e640000001000 */
[----:B-1----:R-:W-:-:S02]  /*0190*/  VIADD R4, R0, 0xffffffe ;  /* 0x0ffffffe00047836 */ /* 0x002fc40000000000 */
[----:B------:R-:W-:-:S04]  /*01a0*/  IMAD.MOV R0, RZ, RZ, -R12 ;  /* 0x000000ffff007224 */ /* 0x000fc800078e0a0c */
[----:B------:R1:W2:Y:S02]  /*01b0*/  F2I.FTZ.U32.TRUNC.NTZ R5, R4 ;  /* 0x0000000400057305 */ /* 0x0002a4000021f000 */
[----:B-1----:R-:W-:Y:S02]  /*01c0*/  IMAD.MOV.U32 R4, RZ, RZ, RZ ;  /* 0x000000ffff047224 */ /* 0x002fe400078e00ff */
[----:B--2---:R-:W-:-:S04]  /*01d0*/  IMAD.MOV R8, RZ, RZ, -R5 ;  /* 0x000000ffff087224 */ /* 0x004fc800078e0a05 */
[----:B------:R-:W-:Y:S02]  /*01e0*/  IMAD R11, R8, R9, RZ ;  /* 0x00000009080b7224 */ /* 0x000fe400078e02ff */
[----:B------:R-:W-:Y:S02]  /*01f0*/  IMAD.MOV.U32 R8, RZ, RZ, R10 ;  /* 0x000000ffff087224 */ /* 0x000fe400078e000a */
[----:B------:R-:W-:-:S06]  /*0200*/  IMAD.HI.U32 R5, R5, R11, R4 ;  /* 0x0000000b05057227 */ /* 0x000fcc00078e0004 */
[----:B------:R-:W-:-:S04]  /*0210*/  IMAD.HI.U32 R5, R5, R8, RZ ;  /* 0x0000000805057227 */ /* 0x000fc800078e00ff */
[----:B------:R-:W-:-:S05]  /*0220*/  IMAD R0, R5, R0, R8 ;  /* 0x0000000005007224 */ /* 0x000fca00078e0208 */
[----:B------:R-:W-:-:S13]  /*0230*/  ISETP.GT.U32.AND P1, PT, R9, R0, PT ;  /* 0x000000000900720c */ /* 0x000fda0003f24070 */
[----:B------:R-:W-:Y:S02]  /*0240*/  @!P1 IMAD.IADD R0, R0, 0x1, -R9 ;  /* 0x0000000100009824 */ /* 0x000fe400078e0a09 */
[----:B------:R-:W-:Y:S01]  /*0250*/  @!P1 VIADD R5, R5, 0x1 ;  /* 0x0000000105059836 */ /* 0x000fe20000000000 */
[----:B------:R-:W-:Y:S02]  /*0260*/  ISETP.NE.AND P1, PT, R6, RZ, PT ;  /* 0x000000ff0600720c */ /* 0x000fe40003f25270 */
[----:B------:R-:W-:Y:S02]  /*0270*/  ISETP.GE.U32.AND P0, PT, R0, R9, PT ;  /* 0x000000090000720c */ /* 0x000fe40003f06070 */
[----:B------:R-:W-:Y:S01]  /*0280*/  LOP3.LUT R0, R7, R6, RZ, 0x3c, !PT ;  /* 0x0000000607007212 */ /* 0x000fe200078e3cff */
[----:B------:R-:W1:Y:S03]  /*0290*/  I2F.RP R9, R18 ;  /* 0x0000001200097306 */ /* 0x000e660000209400 */
[----:B------:R-:W-:Y:S01]  /*02a0*/  ISETP.GE.AND P2, PT, R0, RZ, PT ;  /* 0x000000ff0000720c */ /* 0x000fe20003f46270 */
[----:B------:R-:W-:-:S06]  /*02b0*/  VIADD R0, R2, 0x7f ;  /* 0x0000007f02007836 */ /* 0x000fcc0000000000 */
[----:B------:R-:W-:-:S04]  /*02c0*/  @P0 VIADD R5, R5, 0x1 ;  /* 0x0000000105050836 */ /* 0x000fc80000000000 */
[----:B------:R-:W-:Y:S01]  /*02d0*/  IMAD.MOV.U32 R4, RZ, RZ, R5 ;  /* 0x000000ffff047224 */ /* 0x000fe200078e0005 */
[----:B------:R-:W-:Y:S01]  /*02e0*/  SHF.R.S32.HI R5, RZ, 0x1f, R0 ;  /* 0x0000001fff057819 */ /* 0x000fe20000011400 */
[----:B-1----:R-:W-:Y:S02]  /*02f0*/  MUFU.RCP R9, R9 ;  /* 0x0000000900097308 */ /* 0x002fe40000001000 */
[----:B------:R-:W-:Y:S01]  /*0300*/  @!P2 IMAD.MOV R4, RZ, RZ, -R4 ;  /* 0x000000ffff04a224 */ /* 0x000fe200078e0a04 */
[----:B------:R-:W-:Y:S02]  /*0310*/  @!P1 LOP3.LUT R4, RZ, R6, RZ, 0x33, !PT ;  /* 0x00000006ff049212 */ /* 0x000fe400078e33ff */
[----:B------:R-:W-:-:S03]  /*0320*/  LEA.HI R5, R5, R0, RZ, 0x7 ;  /* 0x0000000005057211 */ /* 0x000fc600078f38ff */
[----:B------:R-:W-:Y:S02]  /*0330*/  IMAD.SHL.U32 R10, R4, 0x8, RZ ;  /* 0x00000008040a7824 */ /* 0x000fe400078e00ff */
[----:B------:R-:W-:-:S03]  /*0340*/  IMAD.MOV R4, RZ, RZ, -R4 ;  /* 0x000000ffff047224 */ /* 0x000fc600078e0a04 */
[----:B------:R-:W-:Y:S01]  /*0350*/  LEA.HI.SX32 R5, R5, -R10, 0x19 ;  /* 0x8000000a05057211 */ /* 0x000fe200078fcaff */
[----:B------:R-:W-:Y:S02]  /*0360*/  IMAD R12, R6, R4, R7 ;  /* 0x00000004060c7224 */ /* 0x000fe400078e0207 */
[----:B------:R-:W-:Y:S01]  /*0370*/  IMAD.MOV.U32 R4, RZ, RZ, RZ ;  /* 0x000000ffff047224 */ /* 0x000fe200078e00ff */
[----:B------:R-:W-:-:S04]  /*0380*/  VIMNMX R17, R5, 0x8, PT ;  /* 0x0000000805117848 */ /* 0x000fc80003fe0100 */
[-C--:B------:R-:W-:Y:S02]  /*0390*/  IABS R11, R17.reuse ;  /* 0x00000011000b7213 */ /* 0x080fe40000000000 */
[----:B------:R-:W-:Y:S02]  /*03a0*/  IABS R6, R17 ;  /* 0x0000001100067213 */ /* 0x000fe40000000000 */
[----:B------:R-:W1:Y:S08]  /*03b0*/  I2F.RP R0, R11 ;  /* 0x0000000b00007306 */ /* 0x000e700000209400 */
[----:B-1----:R-:W1:Y:S02]  /*03c0*/  MUFU.RCP R0, R0 ;  /* 0x0000000000007308 */ /* 0x002e640000001000 */
[----:B-1----:R-:W-:Y:S01]  /*03d0*/  VIADD R5, R0, 0xffffffe ;  /* 0x0ffffffe00057836 */ /* 0x002fe20000000000 */
[----:B------:R-:W-:-:S05]  /*03e0*/  IABS R0, R12 ;  /* 0x0000000c00007213 */ /* 0x000fca0000000000 */
[----:B------:R-:W1:Y:S02]  /*03f0*/  F2I.FTZ.U32.TRUNC.NTZ R5, R5 ;  /* 0x0000000500057305 */ /* 0x000e64000021f000 */
[----:B-1----:R-:W-:-:S04]  /*0400*/  IMAD.MOV R8, RZ, RZ, -R5 ;  /* 0x000000ffff087224 */ /* 0x002fc800078e0a05 */
[----:B------:R-:W-:Y:S02]  /*0410*/  IMAD R7, R8, R11, RZ ;  /* 0x0000000b08077224 */ /* 0x000fe400078e02ff */
[----:B------:R-:W1:Y:S02]  /*0420*/  I2F.RP R8, R23 ;  /* 0x0000001700087306 */ /* 0x000e640000209400 */
[----:B------:R-:W-:-:S04]  /*0430*/  IMAD.HI.U32 R4, R5, R7, R4 ;  /* 0x0000000705047227 */ /* 0x000fc800078e0004 */
[----:B------:R-:W-:Y:S02]  /*0440*/  IMAD.MOV.U32 R5, RZ, RZ, R0 ;  /* 0x000000ffff057224 */ /* 0x000fe400078e0000 */
[----:B------:R-:W-:Y:S02]  /*0450*/  IMAD.MOV R0, RZ, RZ, -R6 ;  /* 0x000000ffff007224 */ /* 0x000fe400078e0a06 */
[----:B------:R-:W-:-:S04]  /*0460*/  IMAD.HI.U32 R4, R4, R5, RZ ;  /* 0x0000000504047227 */ /* 0x000fc800078e00ff */
[----:B------:R-:W-:Y:S01]  /*0470*/  IMAD R0, R4, R0, R5 ;  /* 0x0000000004007224 */ /* 0x000fe200078e0205 */
[----:B-1----:R-:W1:Y:S01]  /*0480*/  MUFU.RCP R8, R8 ;  /* 0x0000000800087308 */ /* 0x002e620000001000 */
[----:B------:R-:W-:Y:S01]  /*0490*/  VIADD R6, R9, 0xffffffe ;  /* 0x0ffffffe09067836 */ /* 0x000fe20000000000 */
[----:B------:R-:W-:Y:S02]  /*04a0*/  SHF.R.U32.HI R9, RZ, 0x5, R78 ;  /* 0x00000005ff097819 */ /* 0x000fe4000001164e */
[----:B------:R-:W-:Y:S02]  /*04b0*/  ISETP.GT.U32.AND P1, PT, R11, R0, PT ;  /* 0x000000000b00720c */ /* 0x000fe40003f24070 */
[----:B------:R-:W-:Y:S02]  /*04c0*/  SGXT.U32 R9, R9, 0x3 ;  /* 0x000000030909781a */ /* 0x000fe40000000000 */
[----:B------:R-:W2:Y:S09]  /*04d0*/  F2I.FTZ.U32.TRUNC.NTZ R7, R6 ;  /* 0x0000000600077305 */ /* 0x000eb2000021f000 */
[----:B------:R-:W-:-:S02]  /*04e0*/  @!P1 IMAD.IADD R0, R0, 0x1, -R11 ;  /* 0x0000000100009824 */ /* 0x000fc400078e0a0b */
[----:B------:R-:W-:Y:S01]  /*04f0*/  @!P1 VIADD R4, R4, 0x1 ;  /* 0x0000000104049836 */ /* 0x000fe20000000000 */
[----:B------:R-:W-:Y:S01]  /*0500*/  ISETP.NE.AND P1, PT, R17, RZ, PT ;  /* 0x000000ff1100720c */ /* 0x000fe20003f25270 */
[----:B-1----:R-:W-:Y:S01]  /*0510*/  VIADD R5, R8, 0xffffffe ;  /* 0x0ffffffe08057836 */ /* 0x002fe20000000000 */
[----:B------:R-:W-:Y:S01]  /*0520*/  ISETP.GE.U32.AND P0, PT, R0, R11, PT ;  /* 0x0000000b0000720c */ /* 0x000fe20003f06070 */
[----:B--2---:R-:W-:Y:S01]  /*0530*/  IMAD.MOV R15, RZ, RZ, -R7 ;  /* 0x000000ffff0f7224 */ /* 0x004fe200078e0a07 */
[----:B------:R-:W-:Y:S01]  /*0540*/  LOP3.LUT R0, R12, R17, RZ, 0x3c, !PT ;  /* 0x000000110c007212 */ /* 0x000fe200078e3cff */
[----:B------:R-:W-:Y:S02]  /*0550*/  IMAD.MOV.U32 R6, RZ, RZ, RZ ;  /* 0x000000ffff067224 */ /* 0x000fe400078e00ff */
[----:B------:R-:W1:Y:S01]  /*0560*/  F2I.FTZ.U32.TRUNC.NTZ R5, R5 ;  /* 0x0000000500057305 */ /* 0x000e62000021f000 */
[----:B------:R-:W-:Y:S01]  /*0570*/  ISETP.GE.AND P2, PT, R0, RZ, PT ;  /* 0x000000ff0000720c */ /* 0x000fe20003f46270 */
[----:B------:R-:W-:-:S04]  /*0580*/  IMAD R15, R15, R18, RZ ;  /* 0x000000120f0f7224 */ /* 0x000fc800078e02ff */
[----:B------:R-:W-:Y:S01]  /*0590*/  IMAD.HI.U32 R7, R7, R15, R6 ;  /* 0x0000000f07077227 */ /* 0x000fe200078e0006 */
[----:B------:R-:W-:-:S03]  /*05a0*/  LOP3.LUT R6, R78, 0x80, RZ, 0xc0, !PT ;  /* 0x000000804e067812 */ /* 0x000fc600078ec0ff */
[----:B------:R-:W-:-:S04]  /*05b0*/  @P0 VIADD R4, R4, 0x1 ;  /* 0x0000000104040836 */ /* 0x000fc80000000000 */
[----:B------:R-:W-:Y:S01]  /*05c0*/  @!P2 IMAD.MOV R4, RZ, RZ, -R4 ;  /* 0x000000ffff04a224 */ /* 0x000fe200078e0a04 */
[----:B------:R-:W-:Y:S01]  /*05d0*/  @!P1 LOP3.LUT R4, RZ, R17, RZ, 0x33, !PT ;  /* 0x00000011ff049212 */ /* 0x000fe200078e33ff */
[----:B-1----:R-:W-:-:S04]  /*05e0*/  IMAD.MOV R8, RZ, RZ, -R5 ;  /* 0x000000ffff087224 */ /* 0x002fc800078e0a05 */
[----:B------:R-:W-:Y:S02]  /*05f0*/  IMAD.SHL.U32 R0, R4, 0x40, RZ ;  /* 0x0000004004007824 */ /* 0x000fe400078e00ff */
[----:B------:R-:W-:Y:S02]  /*0600*/  IMAD R13, R8, R23, RZ ;  /* 0x00000017080d7224 */ /* 0x000fe400078e02ff */
[----:B------:R-:W-:Y:S01]  /*0610*/  IMAD.MOV R8, RZ, RZ, -R4 ;  /* 0x000000ffff087224 */ /* 0x000fe200078e0a04 */
[----:B------:R-:W-:Y:S01]  /*0620*/  LOP3.LUT R11, R0, R9, RZ, 0xfc, !PT ;  /* 0x00000009000b7212 */ /* 0x000fe200078efcff */
[----:B------:R-:W-:Y:S01]  /*0630*/  IMAD.MOV.U32 R4, RZ, RZ, RZ ;  /* 0x000000ffff047224 */ /* 0x000fe200078e00ff */
[----:B------:R-:W-:Y:S02]  /*0640*/  LOP3.LUT R9, R78, 0x7f, RZ, 0xc0, !PT ;  /* 0x0000007f4e097812 */ /* 0x000fe400078ec0ff */
[----:B------:R-:W-:Y:S01]  /*0650*/  LOP3.LUT R20, R11, 0x8, RZ, 0xfc, !PT ;  /* 0x000000080b147812 */ /* 0x000fe200078efcff */
[----:B------:R-:W-:Y:S01]  /*0660*/  IMAD.HI.U32 R5, R5, R13, R4 ;  /* 0x0000000d05057227 */ /* 0x000fe200078e0004 */
[----:B------:R-:W-:-:S02]  /*0670*/  LOP3.LUT R22, R11, 0x10, RZ, 0xfc, !PT ;  /* 0x000000100b167812 */ /* 0x000fc400078efcff */
[----:B------:R-:W-:Y:S01]  /*0680*/  IABS R14, R20 ;  /* 0x00000014000e7213 */ /* 0x000fe20000000000 */
[----:B------:R-:W-:Y:S01]  /*0690*/  IMAD R4, R17, R8, R12 ;  /* 0x0000000811047224 */ /* 0x000fe200078e020c */
[----:B------:R-:W-:Y:S02]  /*06a0*/  IABS R16, R22 ;  /* 0x0000001600107213 */ /* 0x000fe40000000000 */
[----:B------:R-:W-:Y:S01]  /*06b0*/  SHF.R.U32.HI R12, RZ, 0x5, R6 ;  /* 0x00000005ff0c7819 */ /* 0x000fe20000011606 */
[----:B------:R-:W-:Y:S01]  /*06c0*/  IMAD.HI.U32 R8, R7, R14, RZ ;  /* 0x0000000e07087227 */ /* 0x000fe200078e00ff */
[C---:B------:R-:W-:Y:S02]  /*06d0*/  LOP3.LUT R24, R11.reuse, 0x18, RZ, 0xfc, !PT ;  /* 0x000000180b187812 */ /* 0x040fe400078efcff */
[----:B------:R-:W-:Y:S01]  /*06e0*/  LOP3.LUT R27, R11, 0x20, RZ, 0xfc, !PT ;  /* 0x000000200b1b7812 */ /* 0x000fe200078efcff */
[----:B------:R-:W-:Y:S01]  /*06f0*/  IMAD.IADD R4, R10, 0x1, R4 ;  /* 0x000000010a047824 */ /* 0x000fe200078e0204 */
[----:B------:R-:W-:Y:S01]  /*0700*/  IABS R13, R11 ;  /* 0x0000000b000d7213 */ /* 0x000fe20000000000 */
[----:B------:R-:W-:Y:S01]  /*0710*/  IMAD.HI.U32 R10, R7, R16, RZ ;  /* 0x00000010070a7227 */ /* 0x000fe200078e00ff */
[----:B------:R-:W-:-:S02]  /*0720*/  IABS R19, R27 ;  /* 0x0000001b00137213 */ /* 0x000fc40000000000 */
[----:B------:R-:W-:Y:S01]  /*0730*/  LOP3.LUT R28, R11, 0x28, RZ, 0xfc, !PT ;  /* 0x000000280b1c7812 */ /* 0x000fe200078efcff */
[----:B------:R-:W-:Y:S01]  /*0740*/  IMAD R61, R9, 0x80, R12 ;  /* 0x00000080093d7824 */ /* 0x000fe200078e020c */
[C---:B------:R-:W-:Y:S01]  /*0750*/  LOP3.LUT R29, R11.reuse, 0x30, RZ, 0xfc, !PT ;  /* 0x000000300b1d7812 */ /* 0x040fe200078efcff */
[----:B------:R-:W-:Y:S01]  /*0760*/  IMAD.MOV R15, RZ, RZ, -R8 ;  /* 0x000000ffff0f7224 */ /* 0x000fe200078e0a08 */
[----:B------:R-:W-:Y:S01]  /*0770*/  LOP3.LUT R30, R11, 0x38, RZ, 0xfc, !PT ;  /* 0x000000380b1e7812 */ /* 0x000fe200078efcff */
[----:B------:R-:W-:Y:S01]  /*0780*/  IMAD R9, R4, 0x80, R9 ;  /* 0x0000008004097824 */ /* 0x000fe200078e0209 */
[----:B------:R-:W-:Y:S01]  /*0790*/  IABS R4, R24 ;  /* 0x0000001800047213 */ /* 0x000fe20000000000 */
[----:B------:R-:W-:Y:S01]  /*07a0*/  IMAD.MOV R17, RZ, RZ, -R10 ;  /* 0x000000ffff117224 */ /* 0x000fe200078e0a0a */
[----:B------:R-:W-:Y:S01]  /*07b0*/  IABS R21, R28 ;  /* 0x0000001c00157213 */ /* 0x000fe20000000000 */
[C---:B------:R-:W-:Y:S01]  /*07c0*/  IMAD R14, R18.reuse, R15, R14 ;  /* 0x0000000f120e7224 */ /* 0x040fe200078e020e */
[----:B------:R-:W-:Y:S01]  /*07d0*/  IABS R25, R29 ;  /* 0x0000001d00197213 */ /* 0x000fe20000000000 */
[C---:B------:R-:W-:Y:S01]  /*07e0*/  IMAD R15, R18.reuse, R17, R16 ;  /* 0x00000011120f7224 */ /* 0x040fe200078e0210 */
[----:B------:R-:W-:Y:S01]  /*07f0*/  IABS R26, R30 ;  /* 0x0000001e001a7213 */ /* 0x000fe20000000000 */
[----:B------:R-:W-:Y:S01]  /*0800*/  IMAD.MOV.U32 R17, RZ, RZ, R4 ;  /* 0x000000ffff117224 */ /* 0x000fe200078e0004 */
[C---:B------:R-:W-:Y:S01]  /*0810*/  ISETP.GT.U32.AND P1, PT, R18.reuse, R14, PT ;  /* 0x0000000e1200720c */ /* 0x040fe20003f24070 */
[----:B------:R-:W-:Y:S01]  /*0820*/  IMAD.HI.U32 R6, R7, R13, RZ ;  /* 0x0000000d07067227 */ /* 0x000fe200078e00ff */
[----:B------:R-:W-:-:S02]  /*0830*/  ISETP.GT.U32.AND P5, PT, R18, R15, PT ;  /* 0x0000000f1200720c */ /* 0x000fc40003fa4070 */
[----:B------:R-:W-:Y:S01]  /*0840*/  IABS R12, R9 ;  /* 0x00000009000c7213 */ /* 0x000fe20000000000 */
[----:B------:R-:W-:-:S04]  /*0850*/  IMAD.HI.U32 R4, R7, R17, RZ ;  /* 0x0000001107047227 */ /* 0x000fc800078e00ff */
[----:B------:R-:W-:Y:S02]  /*0860*/  IMAD.MOV R8, RZ, RZ, -R4 ;  /* 0x000000ffff087224 */ /* 0x000fe400078e0a04 */
[----:B------:R-:W-:-:S04]  /*0870*/  IMAD.HI.U32 R4, R7, R19, RZ ;  /* 0x0000001307047227 */ /* 0x000fc800078e00ff */
[C---:B------:R-:W-:Y:S02]  /*0880*/  IMAD R17, R18.reuse, R8, R17 ;  /* 0x0000000812117224 */ /* 0x040fe400078e0211 */
[----:B------:R-:W-:Y:S02]  /*0890*/  IMAD.MOV R8, RZ, RZ, -R4 ;  /* 0x000000ffff087224 */ /* 0x000fe400078e0a04 */
[----:B------:R-:W-:Y:S01]  /*08a0*/  IMAD.MOV R6, RZ, RZ, -R6 ;  /* 0x000000ffff067224 */ /* 0x000fe200078e0a06 */
[C---:B------:R-:W-:Y:S01]  /*08b0*/  ISETP.GT.U32.AND P0, PT, R18.reuse, R17, PT ;  /* 0x000000111200720c */ /* 0x040fe20003f04070 */
[----:B------:R-:W-:Y:S01]  /*08c0*/  IMAD R19, R18, R8, R19 ;  /* 0x0000000812137224 */ /* 0x000fe200078e0213 */
[----:B------:R-:W-:Y:S01]  /*08d0*/  LOP3.LUT R8, R78, 0xff, RZ, 0xc0, !PT ;  /* 0x000000ff4e087812 */ /* 0x000fe200078ec0ff */
[C---:B------:R-:W-:Y:S02]  /*08e0*/  IMAD R13, R18.reuse, R6, R13 ;  /* 0x00000006120d7224 */ /* 0x040fe400078e020d */
[----:B------:R-:W-:Y:S01]  /*08f0*/  IMAD.HI.U32 R6, R7, R21, RZ ;  /* 0x0000001507067227 */ /* 0x000fe200078e00ff */
[----:B------:R-:W-:-:S02]  /*0900*/  ISETP.GT.U32.AND P2, PT, R18, R19, PT ;  /* 0x000000131200720c */ /* 0x000fc40003f44070 */
[----:B------:R-:W-:Y:S01]  /*0910*/  ISETP.GT.U32.AND P4, PT, R18, R13, PT ;  /* 0x0000000d1200720c */ /* 0x000fe20003f84070 */
[----:B------:R-:W-:-:S04]  /*0920*/  IMAD.HI.U32 R4, R7, R25, RZ ;  /* 0x0000001907047227 */ /* 0x000fc800078e00ff */
[----:B------:R-:W-:-:S04]  /*0930*/  IMAD.HI.U32 R7, R7, R26, RZ ;  /* 0x0000001a07077227 */ /* 0x000fc800078e00ff */
[----:B------:R-:W-:Y:S02]  /*0940*/  IMAD.MOV R4, RZ, RZ, -R4 ;  /* 0x000000ffff047224 */ /* 0x000fe400078e0a04 */
[----:B------:R-:W-:Y:S02]  /*0950*/  IMAD.MOV R6, RZ, RZ, -R6 ;  /* 0x000000ffff067224 */ /* 0x000fe400078e0a06 */
[----:B------:R-:W-:Y:S02]  /*0960*/  IMAD.MOV R7, RZ, RZ, -R7 ;  /* 0x000000ffff077224 */ /* 0x000fe400078e0a07 */
[----:B------:R-:W-:Y:S01]  /*0970*/  IMAD R25, R18, R4, R25 ;  /* 0x0000000412197224 */ /* 0x000fe200078e0219 */
[----:B------:R-:W-:Y:S01]  /*0980*/  LOP3.LUT R4, R78, 0xe0, RZ, 0xc0, !PT ;  /* 0x000000e04e047812 */ /* 0x000fe200078ec0ff */
[C---:B------:R-:W-:Y:S02]  /*0990*/  IMAD R21, R18.reuse, R6, R21 ;  /* 0x0000000612157224 */ /* 0x040fe400078e0215 */
[----:B------:R-:W-:Y:S01]  /*09a0*/  IMAD R26, R18, R7, R26 ;  /* 0x00000007121a7224 */ /* 0x000fe200078e021a */
[----:B------:R-:W-:Y:S01]  /*09b0*/  SHF.R.U32.HI R7, RZ, 0x1, R4 ;  /* 0x00000001ff077819 */ /* 0x000fe20000011604 */
[--C-:B------:R-:W-:Y:S01]  /*09c0*/  @!P1 IMAD.IADD R14, R14, 0x1, -R18.reuse ;  /* 0x000000010e0e9824 */ /* 0x100fe200078e0a12 */
[----:B------:R-:W-:Y:S01]  /*09d0*/  ISETP.GT.U32.AND P1, PT, R18, R21, PT ;  /* 0x000000151200720c */ /* 0x000fe20003f24070 */
[----:B------:R-:W-:Y:S01]  /*09e0*/  IMAD.SHL.U32 R10, R8, 0x4, RZ ;  /* 0x00000004080a7824 */ /* 0x000fe200078e00ff */
[C---:B------:R-:W-:Y:S01]  /*09f0*/  ISETP.GT.U32.AND P6, PT, R18.reuse, R25, PT ;  /* 0x000000191200720c */ /* 0x040fe20003fc4070 */
[--C-:B------:R-:W-:Y:S01]  /*0a00*/  @!P0 IMAD.IADD R17, R17, 0x1, -R18.reuse ;  /* 0x0000000111118824 */ /* 0x100fe200078e0a12 */
[C---:B------:R-:W-:Y:S01]  /*0a10*/  ISETP.GT.U32.AND P0, PT, R18.reuse, R26, PT ;  /* 0x0000001a1200720c */ /* 0x040fe20003f04070 */
[--C-:B------:R-:W-:Y:S01]  /*0a20*/  @!P2 IMAD.IADD R19, R19, 0x1, -R18.reuse ;  /* 0x000000011313a824 */ /* 0x100fe200078e0a12 */
[----:B------:R-:W-:Y:S01]  /*0a30*/  ISETP.GT.U32.AND P3, PT, R18, R14, PT ;  /* 0x0000000e1200720c */ /* 0x000fe20003f64070 */
[--C-:B------:R-:W-:Y:S01]  /*0a40*/  @!P4 IMAD.IADD R13, R13, 0x1, -R18.reuse ;  /* 0x000000010d0dc824 */ /* 0x100fe200078e0a12 */
[----:B------:R-:W-:Y:S01]  /*0a50*/  LOP3.LUT R10, R10, R7, RZ, 0x3c, !PT ;  /* 0x000000070a0a7212 */ /* 0x000fe200078e3cff */
[--C-:B------:R-:W-:Y:S01]  /*0a60*/  @!P5 IMAD.IADD R15, R15, 0x1, -R18.reuse ;  /* 0x000000010f0fd824 */ /* 0x100fe200078e0a12 */
[C---:B------:R-:W-:Y:S01]  /*0a70*/  ISETP.GT.U32.AND P2, PT, R18.reuse, R19, PT ;  /* 0x000000131200720c */ /* 0x040fe20003f44070 */
[----:B------:R-:W1:Y:S01]  /*0a80*/  LDC.64 R6, c[0x0][0x238] ;  /* 0x00008e00ff067b82 */ /* 0x000e620000000a00 */
[C---:B------:R-:W-:Y:S01]  /*0a90*/  ISETP.GT.U32.AND P4, PT, R18.reuse, R13, PT ;  /* 0x0000000d1200720c */ /* 0x040fe20003f84070 */
[--C-:B------:R-:W-:Y:S01]  /*0aa0*/  @!P1 IMAD.IADD R21, R21, 0x1, -R18.reuse ;  /* 0x0000000115159824 */ /* 0x100fe200078e0a12 */
[----:B------:R-:W-:Y:S01]  /*0ab0*/  ISETP.GT.U32.AND P5, PT, R18, R15, PT ;  /* 0x0000000f1200720c */ /* 0x000fe20003fa4070 */
[--C-:B------:R-:W-:Y:S01]  /*0ac0*/  @!P6 IMAD.IADD R25, R25, 0x1, -R18.reuse ;  /* 0x000000011919e824 */ /* 0x100fe200078e0a12 */
[----:B------:R-:W-:Y:S01]  /*0ad0*/  ISETP.GE.AND P1, PT, R11, RZ, PT ;  /* 0x000000ff0b00720c */ /* 0x000fe20003f26270 */
[--C-:B------:R-:W-:Y:S01]  /*0ae0*/  @!P0 IMAD.IADD R26, R26, 0x1, -R18.reuse ;  /* 0x000000011a1a8824 */ /* 0x100fe200078e0a12 */
[----:B------:R-:W-:Y:S01]  /*0af0*/  ISETP.GT.U32.AND P6, PT, R18, R21, PT ;  /* 0x000000151200720c */ /* 0x000fe20003fc4070 */
[----:B------:R-:W-:Y:S01]  /*0b00*/  @!P3 IMAD.IADD R14, R14, 0x1, -R18 ;  /* 0x000000010e0eb824 */ /* 0x000fe200078e0a12 */
[C---:B------:R-:W-:Y:S01]  /*0b10*/  ISETP.GT.U32.AND P3, PT, R18.reuse, R17, PT ;  /* 0x000000111200720c */ /* 0x040fe20003f64070 */
[----:B------:R-:W-:Y:S01]  /*0b20*/  IMAD.HI.U32 R5, R5, R12, RZ ;  /* 0x0000000c05057227 */ /* 0x000fe200078e00ff */
[----:B------:R-:W-:-:S02]  /*0b30*/  ISETP.GT.U32.AND P0, PT, R18, R25, PT ;  /* 0x000000191200720c */ /* 0x000fc40003f04070 */
[----:B------:R-:W-:Y:S01]  /*0b40*/  SHF.R.U32.HI R11, RZ, 0x7, R78 ;  /* 0x00000007ff0b7819 */ /* 0x000fe2000001164e */
[--C-:B------:R-:W-:Y:S01]  /*0b50*/  @!P2 IMAD.IADD R19, R19, 0x1, -R18.reuse ;  /* 0x000000011313a824 */ /* 0x100fe200078e0a12 */
[----:B------:R-:W-:Y:S01]  /*0b60*/  ISETP.GT.U32.AND P2, PT, R18, R26, PT ;  /* 0x0000001a1200720c */ /* 0x000fe20003f44070 */
[----:B------:R-:W-:Y:S01]  /*0b70*/  IMAD.MOV R5, RZ, RZ, -R5 ;  /* 0x000000ffff057224 */ /* 0x000fe200078e0a05 */
[----:B------:R-:W-:Y:S01]  /*0b80*/  SGXT.U32 R11, R11, 0x1 ;  /* 0x000000010b0b781a */ /* 0x000fe20000000000 */
[----:B------:R-:W-:Y:S01]  /*0b90*/  @!P4 IMAD.IADD R13, R13, 0x1, -R18 ;  /* 0x000000010d0dc824 */ /* 0x000fe200078e0a12 */
[----:B------:R-:W-:Y:S01]  /*0ba0*/  ISETP.GE.AND P4, PT, R20, RZ, PT ;  /* 0x000000ff1400720c */ /* 0x000fe20003f86270 */
[----:B------:R-:W-:Y:S01]  /*0bb0*/  IMAD R12, R23, R5, R12 ;  /* 0x00000005170c7224 */ /* 0x000fe200078e020c */
[----:B------:R-:W-:Y:S01]  /*0bc0*/  LOP3.LUT R57, R11, 0x4, RZ, 0xfc, !PT ;  /* 0x000000040b397812 */ /* 0x000fe200078efcff */
[----:B------:R-:W-:Y:S01]  /*0bd0*/  IMAD.MOV.U32 R16, RZ, RZ, R14 ;  /* 0x000000ffff107224 */ /* 0x000fe200078e000e */
[----:B------:R-:W2:Y:S01]  /*0be0*/  LDC.64 R4, c[0x0][0x230] ;  /* 0x00008c00ff047b82 */ /* 0x000ea20000000a00 */
[--C-:B------:R-:W-:Y:S01]  /*0bf0*/  @!P5 IMAD.IADD R15, R15, 0x1, -R18.reuse ;  /* 0x000000010f0fd824 */ /* 0x100fe200078e0a12 */
[----:B------:R-:W-:Y:S01]  /*0c00*/  ISETP.GT.U32.AND P5, PT, R23, R12, PT ;  /* 0x0000000c1700720c */ /* 0x000fe20003fa4070 */
[----:B------:R-:W-:Y:S01]  /*0c10*/  IMAD.MOV.U32 R14, RZ, RZ, R13 ;  /* 0x000000ffff0e7224 */ /* 0x000fe200078e000d */
[C---:B------:R-:W-:Y:S01]  /*0c20*/  LOP3.LUT R59, R11.reuse, 0x8, RZ, 0xfc, !PT ;  /* 0x000000080b3b7812 */ /* 0x040fe200078efcff */
[C---:B-1----:R-:W-:Y:S01]  /*0c30*/  IMAD R13, R11.reuse, R6, RZ ;  /* 0x000000060b0d7224 */ /* 0x042fe200078e02ff */
[----:B------:R-:W-:Y:S01]  /*0c40*/  LOP3.LUT R65, R11, 0xc, RZ, 0xfc, !PT ;  /* 0x0000000c0b417812 */ /* 0x000fe200078efcff */
[--C-:B------:R-:W-:Y:S01]  /*0c50*/  @!P3 IMAD.IADD R17, R17, 0x1, -R18.reuse ;  /* 0x000000011111b824 */ /* 0x100fe200078e0a12 */
[----:B------:R-:W-:Y:S01]  /*0c60*/  ISETP.GE.AND P3, PT, R22, RZ, PT ;  /* 0x000000ff1600720c */ /* 0x000fe20003f66270 */
[--C-:B------:R-:W-:Y:S01]  /*0c70*/  @!P6 IMAD.IADD R21, R21, 0x1, -R18.reuse ;  /* 0x000000011515e824 */ /* 0x100fe200078e0a12 */
[----:B------:R-:W-:Y:S01]  /*0c80*/  ISETP.GE.AND P6, PT, R24, RZ, PT ;  /* 0x000000ff1800720c */ /* 0x000fe20003fc6270 */
[--C-:B------:R-:W-:Y:S01]  /*0c90*/  @!P0 IMAD.IADD R25, R25, 0x1, -R18.reuse ;  /* 0x0000000119198824 */ /* 0x100fe200078e0a12 */
[----:B------:R-:W-:Y:S01]  /*0ca0*/  ISETP.GE.AND P0, PT, R28, RZ, PT ;  /* 0x000000ff1c00720c */ /* 0x000fe20003f06270 */
[----:B------:R-:W-:Y:S01]  /*0cb0*/  @!P2 IMAD.IADD R26, R26, 0x1, -R18 ;  /* 0x000000011a1aa824 */ /* 0x000fe200078e0a12 */
[----:B------:R-:W-:Y:S01]  /*0cc0*/  ISETP.GE.AND P2, PT, R30, RZ, PT ;  /* 0x000000ff1e00720c */ /* 0x000fe20003f46270 */
[----:B------:R-:W-:Y:S01]  /*0cd0*/  IMAD.MOV.U32 R18, RZ, RZ, R15 ;  /* 0x000000ffff127224 */ /* 0x000fe200078e000f */
[C---:B------:R-:W-:Y:S01]  /*0ce0*/  LOP3.LUT R67, R11.reuse, 0xe, RZ, 0xfc, !PT ;  /* 0x0000000e0b437812 */ /* 0x040fe200078efcff */
[C---:B------:R-:W-:Y:S01]  /*0cf0*/  IMAD R15, R6.reuse, 0x2, R13 ;  /* 0x00000002060f7824 */ /* 0x040fe200078e020d */
[C---:B------:R-:W-:Y:S01]  /*0d00*/  LOP3.LUT R69, R11.reuse, 0x10, RZ, 0xfc, !PT ;  /* 0x000000100b457812 */ /* 0x040fe200078efcff */
[----:B------:R-:W-:Y:S01]  /*0d10*/  IMAD.MOV.U32 R20, RZ, RZ, R17 ;  /* 0x000000ffff147224 */ /* 0x000fe200078e0011 */
[C---:B------:R-:W-:Y:S01]  /*0d20*/  LOP3.LUT R71, R11.reuse, 0x12, RZ, 0xfc, !PT ;  /* 0x000000120b477812 */ /* 0x040fe200078efcff */
[C---:B------:R-:W-:Y:S01]  /*0d30*/  IMAD R17, R6.reuse, 0x2, R15 ;  /* 0x0000000206117824 */ /* 0x040fe200078e020f */
[C---:B------:R-:W-:Y:S01]  /*0d40*/  LOP3.LUT R73, R11.reuse, 0x14, RZ, 0xfc, !PT ;  /* 0x000000140b497812 */ /* 0x040fe200078efcff */
[----:B------:R-:W-:Y:S01]  /*0d50*/  IMAD.MOV.U32 R22, RZ, RZ, R19 ;  /* 0x000000ffff167224 */ /* 0x000fe200078e0013 */
[C---:B------:R-:W-:Y:S01]  /*0d60*/  LOP3.LUT R75, R11.reuse, 0x16, RZ, 0xfc, !PT ;  /* 0x000000160b4b7812 */ /* 0x040fe200078efcff */
[----:B------:R-:W-:Y:S01]  /*0d70*/  IMAD R19, R6, 0x2, R17 ;  /* 0x0000000206137824 */ /* 0x000fe200078e0211 */
[C---:B------:R-:W-:Y:S01]  /*0d80*/  LOP3.LUT R77, R11.reuse, 0x18, RZ, 0xfc, !PT ;  /* 0x000000180b4d7812 */ /* 0x040fe200078efcff */
[----:B------:R-:W-:Y:S01]  /*0d90*/  @!P5 IMAD.IADD R12, R12, 0x1, -R23 ;  /* 0x000000010c0cd824 */ /* 0x000fe200078e0a17 */
[C---:B------:R-:W-:Y:S01]  /*0da0*/  LOP3.LUT R79, R11.reuse, 0x1a, RZ, 0xfc, !PT ;  /* 0x0000001a0b4f7812 */ /* 0x040fe200078efcff */
[----:B------:R-:W-:Y:S01]  /*0db0*/  IMAD.MOV.U32 R24, RZ, RZ, R21 ;  /* 0x000000ffff187224 */ /* 0x000fe200078e0015 */
[----:B------:R-:W-:Y:S01]  /*0dc0*/  LOP3.LUT R81, R11, 0x1c, RZ, 0xfc, !PT ;  /* 0x0000001c0b517812 */ /* 0x000fe200078efcff */
[C---:B------:R-:W-:Y:S01]  /*0dd0*/  IMAD R21, R6.reuse, 0x2, R19 ;  /* 0x0000000206157824 */ /* 0x040fe200078e0213 */
[----:B------:R-:W-:Y:S01]  /*0de0*/  ISETP.GT.U32.AND P5, PT, R23, R12, PT ;  /* 0x0000000c1700720c */ /* 0x000fe20003fa4070 */
[----:B------:R-:W-:Y:S01]  /*0df0*/  @!P0 IMAD.MOV R24, RZ, RZ, -R24 ;  /* 0x000000ffff188224 */ /* 0x000fe200078e0a18 */
[----:B------:R-:W-:Y:S01]  /*0e00*/  ISETP.GE.AND P0, PT, R9, RZ, PT ;  /* 0x000000ff0900720c */ /* 0x000fe20003f06270 */
[----:B------:R-:W-:Y:S01]  /*0e10*/  IMAD R115, R6, 0x2, R21 ;  /* 0x0000000206737824 */ /* 0x000fe200078e0215 */
[----:B------:R-:W-:Y:S01]  /*0e20*/  LOP3.LUT R83, R11, 0x1e, RZ, 0xfc, !PT ;  /* 0x0000001e0b537812 */ /* 0x000fe200078efcff */
[----:B------:R-:W-:Y:S01]  /*0e30*/  @!P3 IMAD.MOV R18, RZ, RZ, -R18 ;  /* 0x000000ffff12b224 */ /* 0x000fe200078e0a12 */
[----:B------:R-:W-:Y:S01]  /*0e40*/  ISETP.NE.AND P3, PT, R2, RZ, PT ;  /* 0x000000ff0200720c */ /* 0x000fe20003f65270 */
[----:B------:R-:W-:-:S02]  /*0e50*/  IMAD R117, R6, 0x2, R115 ;  /* 0x0000000206757824 */ /* 0x000fc400078e0273 */
[----:B------:R-:W-:Y:S01]  /*0e60*/  @!P1 IMAD.MOV R14, RZ, RZ, -R14 ;  /* 0x000000ffff0e9224 */ /* 0x000fe200078e0a0e */
[----:B------:R-:W-:Y:S01]  /*0e70*/  ISETP.GE.AND P1, PT, R29, RZ, PT ;  /* 0x000000ff1d00720c */ /* 0x000fe20003f26270 */
[----:B------:R-:W-:Y:S02]  /*0e80*/  IMAD R113, R6, 0x2, R117 ;  /* 0x0000000206717824 */ /* 0x000fe400078e0275 */
[----:B------:R-:W-:Y:S01]  /*0e90*/  @!P5 IMAD.IADD R12, R12, 0x1, -R23 ;  /* 0x000000010c0cd824 */ /* 0x000fe200078e0a17 */
[----:B------:R-:W-:Y:S01]  /*0ea0*/  ISETP.NE.AND P5, PT, R3, RZ, PT ;  /* 0x000000ff0300720c */ /* 0x000fe20003fa5270 */
[C---:B------:R-:W-:Y:S01]  /*0eb0*/  IMAD R109, R6.reuse, 0x2, R113 ;  /* 0x00000002066d7824 */ /* 0x040fe200078e0271 */
[----:B------:R-:W-:Y:S01]  /*0ec0*/  LOP3.LUT R23, RZ, R3, RZ, 0x33, !PT ;  /* 0x00000003ff177212 */ /* 0x000fe200078e33ff */
[----:B------:R-:W-:Y:S01]  /*0ed0*/  @!P0 IMAD.MOV R12, RZ, RZ, -R12 ;  /* 0x000000ffff0c8224 */ /* 0x000fe200078e0a0c */
[-C--:B------:R-:W-:Y:S01]  /*0ee0*/  ISETP.GE.AND P0, PT, R9, R2.reuse, PT ;  /* 0x000000020900720c */ /* 0x080fe20003f06270 */
[----:B------:R-:W-:Y:S01]  /*0ef0*/  IMAD R105, R6, 0x2, R109 ;  /* 0x0000000206697824 */ /* 0x000fe200078e026d */
[----:B------:R-:W-:Y:S01]  /*0f00*/  @!P3 LOP3.LUT R12, RZ, R2, RZ, 0x33, !PT ;  /* 0x00000002ff0cb212 */ /* 0x000fe200078e33ff */
[----:B------:R-:W-:Y:S01]  /*0f10*/  @!P4 IMAD.MOV R16, RZ, RZ, -R16 ;  /* 0x000000ffff10c224 */ /* 0x000fe200078e0a10 */
[----:B------:R-:W-:Y:S01]  /*0f20*/  ISETP.GE.AND P4, PT, R27, RZ, PT ;  /* 0x000000ff1b00720c */ /* 0x000fe20003f86270 */
[----:B--2---:R-:W-:Y:S01]  /*0f30*/  VIADD R80, R4, 0x1f ;  /* 0x0000001f04507836 */ /* 0x004fe20000000000 */
[----:B------:R-:W-:Y:S01]  /*0f40*/  LOP3.LUT R2, R78, 0x1f, RZ, 0xc0, !PT ;  /* 0x0000001f4e027812 */ /* 0x000fe200078ec0ff */
[----:B------:R-:W-:Y:S01]  /*0f50*/  IMAD R107, R6, 0x2, R105 ;  /* 0x00000002066b7824 */ /* 0x000fe200078e0269 */
[C---:B------:R-:W-:Y:S01]  /*0f60*/  SEL R102, R23.reuse, R16, !P5 ;  /* 0x0000001017667207 */ /* 0x040fe20006800000 */
[----:B------:R-:W-:Y:S01]  /*0f70*/  @!P6 IMAD.MOV R20, RZ, RZ, -R20 ;  /* 0x000000ffff14e224 */ /* 0x000fe200078e0a14 */
[----:B------:R-:W-:Y:S01]  /*0f80*/  ISETP.GT.AND P6, PT, R80, 0x1f, PT ;  /* 0x0000001f5000780c */ /* 0x000fe20003fc4270 */
[----:B------:R-:W-:Y:S01]  /*0f90*/  @!P1 IMAD.MOV R25, RZ, RZ, -R25 ;  /* 0x000000ffff199224 */ /* 0x000fe200078e0a19 */
[-C--:B------:R-:W-:Y:S01]  /*0fa0*/  ISETP.GE.AND P3, PT, R2, R4.reuse, PT ;  /* 0x000000040200720c */ /* 0x080fe20003f66270 */
[----:B------:R-:W-:Y:S01]  /*0fb0*/  IMAD R114, R12, R5, RZ ;  /* 0x000000050c727224 */ /* 0x000fe200078e02ff */
[----:B------:R-:W-:Y:S01]  /*0fc0*/  SEL R72, RZ, 0x4, !P6 ;  /* 0x00000004ff487807 */ /* 0x000fe20007000000 */
[----:B------:R-:W-:Y:S01]  /*0fd0*/  IMAD R103, R6, 0x2, R107 ;  /* 0x0000000206677824 */ /* 0x000fe200078e026b */
[----:B------:R-:W-:Y:S01]  /*0fe0*/  SEL R111, R23, R25, !P5 ;  /* 0x00000019176f7207 */ /* 0x000fe20006800000 */
[----:B------:R-:W-:Y:S01]  /*0ff0*/  @!P2 IMAD.MOV R26, RZ, RZ, -R26 ;  /* 0x000000ffff1aa224 */ /* 0x000fe200078e0a1a */
[----:B------:R-:W-:Y:S01]  /*1000*/  ISETP.GE.AND P2, PT, R57, R4, PT ;  /* 0x000000043900720c */ /* 0x000fe20003f46270 */
[----:B------:R-:W-:Y:S01]  /*1010*/  IMAD.SHL.U32 R101, R114, 0x4, RZ ;  /* 0x0000000472657824 */ /* 0x000fe200078e00ff */
[----:B------:R-:W-:Y:S01]  /*1020*/  SEL R104, R23, R18, !P5 ;  /* 0x0000001217687207 */ /* 0x000fe20006800000 */
[----:B------:R-:W-:Y:S01]  /*1030*/  IMAD R25, R6, 0x2, R103 ;  /* 0x0000000206197824 */ /* 0x000fe200078e0267 */
[----:B------:R-:W-:Y:S01]  /*1040*/  SEL R16, R72, RZ, !P2 ;  /* 0x000000ff48107207 */ /* 0x000fe20005000000 */
[----:B------:R-:W-:Y:S01]  /*1050*/  @!P4 IMAD.MOV R22, RZ, RZ, -R22 ;  /* 0x000000ffff16c224 */ /* 0x000fe200078e0a16 */
[----:B------:R-:W-:Y:S01]  /*1060*/  IADD3 R48, P2, R101, UR8, RZ ;  /* 0x0000000865307c10 */ /* 0x000fe2000ff5e0ff */
[----:B------:R-:W-:Y:S01]  /*1070*/  IMAD R27, R6, 0x2, R25 ;  /* 0x00000002061b7824 */ /* 0x000fe200078e0219 */
[----:B------:R-:W-:Y:S01]  /*1080*/  SEL R18, R72, RZ, !P3 ;  /* 0x000000ff48127207 */ /* 0x000fe20005800000 */
[----:B------:R-:W-:Y:S01]  /*1090*/  IMAD R82, R2, R7, RZ ;  /* 0x0000000702527224 */ /* 0x000fe200078e02ff */
[----:B------:R-:W-:Y:S01]  /*10a0*/  LEA.HI.X.SX32 R62, R114, UR9, 0x2, P2 ;  /* 0x00000009723e7c11 */ /* 0x000fe200090f16ff */
[----:B------:R-:W-:Y:S01]  /*10b0*/  IMAD R29, R6, 0x2, R27 ;  /* 0x00000002061d7824 */ /* 0x000fe200078e021b */
[----:B------:R-:W-:Y:S01]  /*10c0*/  LEA R46, P3, R25, R48, 0x2 ;  /* 0x00000030192e7211 */ /* 0x000fe200078610ff */
[----:B------:R-:W-:Y:S01]  /*10d0*/  IMAD.SHL.U32 R12, R82, 0x4, RZ ;  /* 0x00000004520c7824 */ /* 0x000fe200078e00ff */
[----:B------:R-:W-:Y:S01]  /*10e0*/  ISETP.GE.AND P4, PT, R11, R4, PT ;  /* 0x000000040b00720c */ /* 0x000fe20003f86270 */
[----:B------:R-:W-:Y:S01]  /*10f0*/  IMAD.SHL.U32 R56, R107, 0x4, RZ ;  /* 0x000000046b387824 */ /* 0x000fe200078e00ff */
[C---:B------:R-:W-:Y:S01]  /*1100*/  SEL R100, R23.reuse, R14, !P5 ;  /* 0x0000000e17647207 */ /* 0x040fe20006800000 */
[----:B------:R-:W-:Y:S01]  /*1110*/  IMAD R104, R104, UR5, RZ ;  /* 0x0000000568687c24 */ /* 0x000fe2000f8e02ff */
[----:B------:R-:W-:Y:S01]  /*1120*/  SEL R106, R23, R20, !P5 ;  /* 0x00000014176a7207 */ /* 0x000fe20006800000 */
[----:B------:R-:W-:Y:S01]  /*1130*/  IMAD.SHL.U32 R20, R109, 0x4, RZ ;  /* 0x000000046d147824 */ /* 0x000fe200078e00ff */
[----:B------:R-:W-:Y:S01]  /*1140*/  SEL R108, R23, R22, !P5 ;  /* 0x00000016176c7207 */ /* 0x000fe20006800000 */
[----:B------:R-:W-:Y:S01]  /*1150*/  IMAD.SHL.U32 R22, R105, 0x4, RZ ;  /* 0x0000000469167824 */ /* 0x000fe200078e00ff */
[C---:B------:R-:W-:Y:S01]  /*1160*/  SEL R110, R23.reuse, R24, !P5 ;  /* 0x00000018176e7207 */ /* 0x040fe20006800000 */
[----:B------:R-:W-:Y:S01]  /*1170*/  IMAD R100, R100, UR5, RZ ;  /* 0x0000000564647c24 */ /* 0x000fe2000f8e02ff */
[----:B------:R-:W-:Y:S01]  /*1180*/  SEL R112, R23, R26, !P5 ;  /* 0x0000001a17707207 */ /* 0x000fe20006800000 */
[----:B------:R-:W-:Y:S01]  /*1190*/  IMAD R102, R102, UR5, RZ ;  /* 0x0000000566667c24 */ /* 0x000fe2000f8e02ff */
[----:B------:R-:W-:Y:S01]  /*11a0*/  LOP3.LUT R23, R11, 0x2, RZ, 0xfc, !PT ;  /* 0x000000020b177812 */ /* 0x000fe200078efcff */
[----:B------:R-:W-:Y:S01]  /*11b0*/  IMAD R108, R108, UR5, RZ ;  /* 0x000000056c6c7c24 */ /* 0x000fe2000f8e02ff */
[----:B------:R-:W-:Y:S01]  /*11c0*/  LEA.HI.X.SX32 R47, R25, R62, 0x2, P3 ;  /* 0x0000003e192f7211 */ /* 0x000fe200018f16ff */
[----:B------:R-:W-:Y:S01]  /*11d0*/  IMAD R106, R106, UR5, RZ ;  /* 0x000000056a6a7c24 */ /* 0x000fe2000f8e02ff */
[----:B------:R-:W-:Y:S01]  /*11e0*/  SEL R14, R72, RZ, !P4 ;  /* 0x000000ff480e7207 */ /* 0x000fe20006000000 */
[----:B------:R-:W-:Y:S01]  /*11f0*/  IMAD R111, R111, UR5, RZ ;  /* 0x000000056f6f7c24 */ /* 0x000fe2000f8e02ff */
[----:B------:R-:W-:Y:S01]  /*1200*/  LEA R38, P3, R29, R48, 0x2 ;  /* 0x000000301d267211 */ /* 0x000fe200078610ff */
[----:B------:R-:W-:Y:S01]  /*1210*/  IMAD R110, R110, UR5, RZ ;  /* 0x000000056e6e7c24 */ /* 0x000fe2000f8e02ff */
[----:B------:R-:W-:Y:S01]  /*1220*/  ISETP.GE.AND P1, PT, R23, R4, PT ;  /* 0x000000041700720c */ /* 0x000fe20003f26270 */
[----:B------:R-:W-:Y:S01]  /*1230*/  IMAD R112, R112, UR5, RZ ;  /* 0x0000000570707c24 */ /* 0x000fe2000f8e02ff */
[----:B------:R-:W-:Y:S01]  /*1240*/  LEA R44, P2, R27, R48, 0x2 ;  /* 0x000000301b2c7211 */ /* 0x000fe200078410ff */
[----:B------:R-:W-:Y:S01]  /*1250*/  IMAD.SHL.U32 R58, R103, 0x4, RZ ;  /* 0x00000004673a7824 */ /* 0x000fe200078e00ff */
[----:B------:R-:W-:Y:S01]  /*1260*/  ISETP.NE.U32.AND P4, PT, R14, RZ, PT ;  /* 0x000000ff0e00720c */ /* 0x000fe20003f85070 */
[----:B------:R-:W-:Y:S01]  /*1270*/  IMAD.IADD R61, R60, 0x1, R61 ;  /* 0x000000013c3d7824 */ /* 0x000fe200078e023d */
[-C--:B------:R-:W-:Y:S01]  /*1280*/  LEA.HI.X.SX32 R39, R29, R62.reuse, 0x2, P3 ;  /* 0x0000003e1d277211 */ /* 0x080fe200018f16ff */
[----:B------:R-:W-:Y:S01]  /*1290*/  IMAD R29, R6, 0x2, R29 ;  /* 0x00000002061d7824 */ /* 0x000fe200078e021d */
[----:B------:R-:W-:Y:S01]  /*12a0*/  SEL R14, R72, RZ, !P1 ;  /* 0x000000ff480e7207 */ /* 0x000fe20004800000 */
[----:B------:R-:W-:Y:S01]  /*12b0*/  VIADD R119, R61, UR7 ;  /* 0x000000073d777c36 */ /* 0x000fe20008000000 */
[----:B------:R-:W-:Y:S01]  /*12c0*/  LEA.HI.X.SX32 R45, R27, R62, 0x2, P2 ;  /* 0x0000003e1b2d7211 */ /* 0x000fe200010f16ff */
[----:B------:R-:W-:Y:S01]  /*12d0*/  VIADD R116, R4, 0xffffffe0 ;  /* 0xffffffe004747836 */ /* 0x000fe20000000000 */
[-C--:B------:R-:W-:Y:S01]  /*12e0*/  LEA R96, P3, R15, R48.reuse, 0x2 ;  /* 0x000000300f607211 */ /* 0x080fe200078610ff */
[----:B------:R-:W-:Y:S01]  /*12f0*/  VIADD R135, R10, UR7 ;  /* 0x000000070a877c36 */ /* 0x000fe20008000000 */
[----:B------:R-:W-:-:S02]  /*1300*/  LEA R98, P2, R13, R48, 0x2 ;  /* 0x000000300d627211 */ /* 0x000fc400078410ff */
[----:B------:R-:W-:Y:S01]  /*1310*/  ISETP.NE.U32.AND P6, PT, R14, RZ, PT ;  /* 0x000000ff0e00720c */ /* 0x000fe20003fc5070 */
[----:B------:R-:W-:Y:S01]  /*1320*/  IMAD.SHL.U32 R14, R115, 0x4, RZ ;  /* 0x00000004730e7824 */ /* 0x000fe200078e00ff */
[-C--:B------:R-:W-:Y:S02]  /*1330*/  LEA.HI.X.SX32 R97, R15, R62.reuse, 0x2, P3 ;  /* 0x0000003e0f617211 */ /* 0x080fe400018f16ff */
[----:B------:R-:W-:Y:S02]  /*1340*/  LEA.HI.X.SX32 R99, R13, R62, 0x2, P2 ;  /* 0x0000003e0d637211 */ /* 0x000fe400010f16ff */
[-C--:B------:R-:W-:Y:S02]  /*1350*/  LEA R92, P3, R19, R48.reuse, 0x2 ;  /* 0x00000030135c7211 */ /* 0x080fe400078610ff */
[----:B------:R-:W-:Y:S01]  /*1360*/  LEA R94, P2, R17, R48, 0x2 ;  /* 0x00000030115e7211 */ /* 0x000fe200078410ff */
[----:B------:R-:W-:Y:S01]  /*1370*/  @!PT LDS RZ, [RZ] ;  /* 0x00000000fffff984 */ /* 0x000fe20000000800 */
[----:B------:R-:W-:Y:S01]  /*1380*/  @!PT LDS RZ, [RZ] ;  /* 0x00000000fffff984 */ /* 0x000fe20000000800 */
[----:B------:R-:W-:Y:S01]  /*1390*/  @!PT LDS RZ, [RZ] ;  /* 0x00000000fffff984 */ /* 0x000fe20000000800 */
[----:B------:R1:W-:Y:S01]  /*13a0*/  LDGSTS.E [R119], desc[UR14][R98.64], P4 ;  /* 0x0000000062777fae */ /* 0x0003e2000a12184e */
[----:B------:R-:W-:Y:S01]  /*13b0*/  ISETP.NE.U32.AND P1, PT, R18, RZ, PT ;  /* 0x000000ff1200720c */ /* 0x000fe20003f25070 */
[----:B------:R-:W-:Y:S01]  /*13c0*/  IMAD.SHL.U32 R18, R113, 0x4, RZ ;  /* 0x0000000471127824 */ /* 0x000fe200078e00ff */
[-C--:B------:R-:W-:Y:S01]  /*13d0*/  LEA.HI.X.SX32 R93, R19, R62.reuse, 0x2, P3 ;  /* 0x0000003e135d7211 */ /* 0x080fe200018f16ff */
[----:B------:R2:W-:Y:S01]  /*13e0*/  LDGSTS.E [R119+0x8], desc[UR14][R96.64], P6 ;  /* 0x0000800060777fae */ /* 0x0005e2000b12184e */
[----:B------:R-:W-:Y:S01]  /*13f0*/  ISETP.NE.U32.AND P5, PT, R16, RZ, PT ;  /* 0x000000ff1000720c */ /* 0x000fe20003fa5070 */
[----:B------:R-:W-:Y:S01]  /*1400*/  IMAD.SHL.U32 R16, R117, 0x4, RZ ;  /* 0x0000000475107824 */ /* 0x000fe200078e00ff */
[----:B------:R-:W-:-:S02]  /*1410*/  LEA.HI.X.SX32 R95, R17, R62, 0x2, P2 ;  /* 0x0000003e115f7211 */ /* 0x000fc400010f16ff */
[-C--:B------:R-:W-:Y:S02]  /*1420*/  IADD3 R88, P3, R14, R48.reuse, RZ ;  /* 0x000000300e587210 */ /* 0x080fe40007f7e0ff */
[----:B------:R-:W-:Y:S02]  /*1430*/  LEA R90, P2, R21, R48, 0x2 ;  /* 0x00000030155a7211 */ /* 0x000fe400078410ff */
[-C--:B------:R-:W-:Y:S02]  /*1440*/  LEA.HI.X.SX32 R89, R115, R62.reuse, 0x2, P3 ;  /* 0x0000003e73597211 */ /* 0x080fe400018f16ff */
[----:B------:R-:W-:Y:S02]  /*1450*/  LEA.HI.X.SX32 R91, R21, R62, 0x2, P2 ;  /* 0x0000003e155b7211 */ /* 0x000fe400010f16ff */
[-C--:B------:R-:W-:Y:S02]  /*1460*/  IADD3 R54, P3, R18, R48.reuse, RZ ;  /* 0x0000003012367210 */ /* 0x080fe40007f7e0ff */
[----:B------:R-:W-:-:S02]  /*1470*/  IADD3 R86, P2, R16, R48, RZ ;  /* 0x0000003010567210 */ /* 0x000fc40007f5e0ff */
[-C--:B------:R-:W-:Y:S02]  /*1480*/  LEA.HI.X.SX32 R55, R113, R62.reuse, 0x2, P3 ;  /* 0x0000003e71377211 */ /* 0x080fe400018f16ff */
[----:B------:R-:W-:Y:S02]  /*1490*/  LEA.HI.X.SX32 R87, R117, R62, 0x2, P2 ;  /* 0x0000003e75577211 */ /* 0x000fe400010f16ff */
[CC--:B------:R-:W-:Y:S02]  /*14a0*/  LEA R42, P3, R29.reuse, R48.reuse, 0x2 ;  /* 0x000000301d2a7211 */ /* 0x0c0fe400078610ff */
[----:B------:R-:W-:Y:S02]  /*14b0*/  IADD3 R84, P2, R20, R48, RZ ;  /* 0x0000003014547210 */ /* 0x000fe40007f5e0ff */
[-C--:B------:R-:W-:Y:S02]  /*14c0*/  LEA.HI.X.SX32 R43, R29, R62.reuse, 0x2, P3 ;  /* 0x0000003e1d2b7211 */ /* 0x080fe400018f16ff */
[----:B------:R-:W-:-:S02]  /*14d0*/  LEA.HI.X.SX32 R85, R109, R62, 0x2, P2 ;  /* 0x0000003e6d557211 */ /* 0x000fc400010f16ff */
[----:B------:R-:W-:Y:S02]  /*14e0*/  IADD3 R52, P3, R22, R48, RZ ;  /* 0x0000003016347210 */ /* 0x000fe40007f7e0ff */
[----:B------:R-:W-:Y:S02]  /*14f0*/  IADD3 R25, P2, R12, UR10, RZ ;  /* 0x0000000a0c197c10 */ /* 0x000fe4000ff5e0ff */
[----:B------:R-:W-:Y:S02]  /*1500*/  LEA.HI.X.SX32 R53, R105, R62, 0x2, P3 ;  /* 0x0000003e69357211 */ /* 0x000fe400018f16ff */
[----:B------:R-:W-:Y:S02]  /*1510*/  LEA.HI.X.SX32 R49, R82, UR11, 0x2, P2 ;  /* 0x0000000b52317c11 */ /* 0x000fe400090f16ff */
[----:B------:R-:W-:Y:S02]  /*1520*/  LEA R40, P3, R100, R25, 0x2 ;  /* 0x0000001964287211 */ /* 0x000fe400078610ff */
[----:B------:R-:W-:-:S02]  /*1530*/  IADD3 R50, P2, R56, R48, RZ ;  /* 0x0000003038327210 */ /* 0x000fc40007f5e0ff */
[----:B------:R-:W-:Y:S02]  /*1540*/  LEA.HI.X.SX32 R41, R100, R49, 0x2, P3 ;  /* 0x0000003164297211 */ /* 0x000fe400018f16ff */
[-C--:B------:R-:W-:Y:S02]  /*1550*/  LEA R34, P3, R104, R25.reuse, 0x2 ;  /* 0x0000001968227211 */ /* 0x080fe400078610ff */
[----:B------:R-:W-:Y:S02]  /*1560*/  LEA.HI.X.SX32 R51, R107, R62, 0x2, P2 ;  /* 0x0000003e6b337211 */ /* 0x000fe400010f16ff */
[----:B------:R-:W-:Y:S02]  /*1570*/  LEA R36, P2, R102, R25, 0x2 ;  /* 0x0000001966247211 */ /* 0x000fe400078410ff */
[----:B------:R-:W-:Y:S02]  /*1580*/  LEA.HI.X.SX32 R35, R104, R49, 0x2, P3 ;  /* 0x0000003168237211 */ /* 0x000fe400018f16ff */
[----:B------:R-:W-:-:S02]  /*1590*/  LEA R30, P3, R108, R25, 0x2 ;  /* 0x000000196c1e7211 */ /* 0x000fc400078610ff */
[----:B------:R-:W-:Y:S02]  /*15a0*/  LEA.HI.X.SX32 R37, R102, R49, 0x2, P2 ;  /* 0x0000003166257211 */ /* 0x000fe400010f16ff */
[----:B------:R-:W-:Y:S02]  /*15b0*/  LEA R32, P2, R106, R25, 0x2 ;  /* 0x000000196a207211 */ /* 0x000fe400078410ff */
[----:B------:R-:W-:Y:S02]  /*15c0*/  LEA.HI.X.SX32 R31, R108, R49, 0x2, P3 ;  /* 0x000000316c1f7211 */ /* 0x000fe400018f16ff */
[----:B------:R-:W-:Y:S02]  /*15d0*/  LEA R26, P3, R111, R25, 0x2 ;  /* 0x000000196f1a7211 */ /* 0x000fe400078610ff */
[----:B------:R-:W-:Y:S02]  /*15e0*/  LOP3.LUT R5, R11, 0x6, RZ, 0xfc, !PT ;  /* 0x000000060b057812 */ /* 0x000fe400078efcff */
[----:B------:R-:W-:-:S02]  /*15f0*/  LEA.HI.X.SX32 R33, R106, R49, 0x2, P2 ;  /* 0x000000316a217211 */ /* 0x000fc400010f16ff */
[C---:B------:R-:W-:Y:S02]  /*1600*/  LEA R28, P2, R110.reuse, R25, 0x2 ;  /* 0x000000196e1c7211 */ /* 0x040fe400078410ff */
[-C--:B------:R-:W-:Y:S02]  /*1610*/  LEA.HI.X.SX32 R27, R111, R49.reuse, 0x2, P3 ;  /* 0x000000316f1b7211 */ /* 0x080fe400018f16ff */
[----:B------:R-:W-:Y:S02]  /*1620*/  ISETP.GE.AND P3, PT, R5, R4, PT ;  /* 0x000000040500720c */ /* 0x000fe40003f66270 */
[----:B------:R-:W-:Y:S02]  /*1630*/  LEA.HI.X.SX32 R29, R110, R49, 0x2, P2 ;  /* 0x000000316e1d7211 */ /* 0x000fe400010f16ff */
[----:B------:R-:W-:Y:S02]  /*1640*/  LEA R24, P2, R112, R25, 0x2 ;  /* 0x0000001970187211 */ /* 0x000fe400078410ff */
[----:B------:R-:W-:-:S02]  /*1650*/  SEL R63, R72, RZ, !P3 ;  /* 0x000000ff483f7207 */ /* 0x000fc40005800000 */
[----:B------:R-:W-:Y:S02]  /*1660*/  IADD3 R48, P3, R58, R48, RZ ;  /* 0x000000303a307210 */ /* 0x000fe40007f7e0ff */
[----:B------:R-:W-:Y:S02]  /*1670*/  LEA.HI.X.SX32 R25, R112, R49, 0x2, P2 ;  /* 0x0000003170197211 */ /* 0x000fe400010f16ff */
[----:B------:R-:W-:Y:S02]  /*1680*/  LEA.HI.X.SX32 R49, R103, R62, 0x2, P3 ;  /* 0x0000003e67317211 */ /* 0x000fe400018f16ff */
[----:B------:R-:W-:Y:S02]  /*1690*/  ISETP.GE.AND P2, PT, R59, R4, PT ;  /* 0x000000043b00720c */ /* 0x000fe40003f46270 */
[----:B------:R-:W-:Y:S02]  /*16a0*/  ISETP.NE.U32.AND P3, PT, R63, RZ, PT ;  /* 0x000000ff3f00720c */ /* 0x000fe40003f65070 */
[----:B------:R-:W-:-:S02]  /*16b0*/  LOP3.LUT R63, R11, 0xa, RZ, 0xfc, !PT ;  /* 0x0000000a0b3f7812 */ /* 0x000fc400078efcff */
[----:B------:R-:W-:Y:S02]  /*16c0*/  LOP3.LUT R62, R61, 0x10, RZ, 0x3c, !PT ;  /* 0x000000103d3e7812 */ /* 0x000fe400078e3cff */
[----:B------:R-:W-:Y:S02]  /*16d0*/  SEL R64, R72, RZ, !P2 ;  /* 0x000000ff48407207 */ /* 0x000fe40005000000 */
[-C--:B------:R-:W-:Y:S01]  /*16e0*/  ISETP.GE.AND P4, PT, R63, R4.reuse, PT ;  /* 0x000000043f00720c */ /* 0x080fe20003f86270 */
[----:B------:R-:W-:Y:S01]  /*16f0*/  VIADD R121, R62, UR7 ;  /* 0x000000073e797c36 */ /* 0x000fe20008000000 */
[----:B------:R-:W-:Y:S02]  /*1700*/  ISETP.NE.U32.AND P2, PT, R64, RZ, PT ;  /* 0x000000ff4000720c */ /* 0x000fe40003f45070 */
[----:B------:R-:W-:Y:S02]  /*1710*/  SEL R64, R72, RZ, !P4 ;  /* 0x000000ff48407207 */ /* 0x000fe40006000000 */
[-C--:B------:R-:W-:Y:S01]  /*1720*/  ISETP.GE.AND P6, PT, R65, R4.reuse, PT ;  /* 0x000000044100720c */ /* 0x080fe20003fc6270 */
[----:B------:R3:W-:Y:S01]  /*1730*/  LDGSTS.E [R121], desc[UR14][R94.64], P5 ;  /* 0x000000005e797fae */ /* 0x0007e2000a92184e */
[----:B------:R-:W-:-:S02]  /*1740*/  ISETP.GE.AND P4, PT, R67, R4, PT ;  /* 0x000000044300720c */ /* 0x000fc40003f86270 */
[----:B------:R-:W-:Y:S01]  /*1750*/  ISETP.NE.U32.AND P5, PT, R64, RZ, PT ;  /* 0x000000ff4000720c */ /* 0x000fe20003fa5070 */
[----:B------:R4:W-:Y:S01]  /*1760*/  LDGSTS.E [R121+0x8], desc[UR14][R92.64], P3 ;  /* 0x000080005c797fae */ /* 0x0009e2000992184e */
[C---:B------:R-:W-:Y:S02]  /*1770*/  SEL R66, R72.reuse, RZ, !P6 ;  /* 0x000000ff48427207 */ /* 0x040fe40007000000 */
[----:B------:R-:W-:Y:S02]  /*1780*/  LOP3.LUT R64, R61, 0x20, RZ, 0x3c, !PT ;  /* 0x000000203d407812 */ /* 0x000fe400078e3cff */
[----:B------:R-:W-:Y:S02]  /*1790*/  ISETP.GE.AND P6, PT, R69, R4, PT ;  /* 0x000000044500720c */ /* 0x000fe40003fc6270 */
[----:B------:R-:W-:Y:S01]  /*17a0*/  SEL R68, R72, RZ, !P4 ;  /* 0x000000ff48447207 */ /* 0x000fe20006000000 */
[----:B------:R-:W-:Y:S01]  /*17b0*/  VIADD R123, R64, UR7 ;  /* 0x00000007407b7c36 */ /* 0x000fe20008000000 */
[----:B------:R-:W-:-:S02]  /*17c0*/  ISETP.NE.U32.AND P4, PT, R66, RZ, PT ;  /* 0x000000ff4200720c */ /* 0x000fc40003f85070 */
[----:B------:R-:W-:Y:S02]  /*17d0*/  SEL R66, R72, RZ, !P6 ;  /* 0x000000ff48427207 */ /* 0x000fe40007000000 */
[----:B------:R-:W-:Y:S01]  /*17e0*/  ISETP.NE.U32.AND P3, PT, R68, RZ, PT ;  /* 0x000000ff4400720c */ /* 0x000fe20003f65070 */
[----:B------:R5:W-:Y:S01]  /*17f0*/  LDGSTS.E [R123], desc[UR14][R90.64], P2 ;  /* 0x000000005a7b7fae */ /* 0x000be2000912184e */
[----:B------:R-:W-:Y:S02]  /*1800*/  ISETP.NE.U32.AND P6, PT, R66, RZ, PT ;  /* 0x000000ff4200720c */ /* 0x000fe40003fc5070 */
[----:B------:R-:W-:Y:S01]  /*1810*/  LOP3.LUT R66, R61, 0x30, RZ, 0x3c, !PT ;  /* 0x000000303d427812 */ /* 0x000fe200078e3cff */
[----:B------:R5:W-:Y:S01]  /*1820*/  LDGSTS.E [R123+0x8], desc[UR14][R88.64], P5 ;  /* 0x00008000587b7fae */ /* 0x000be2000a92184e */
[-C--:B------:R-:W-:Y:S02]  /*1830*/  ISETP.GE.AND P2, PT, R71, R4.reuse, PT ;  /* 0x000000044700720c */ /* 0x080fe40003f46270 */
[----:B------:R-:W-:Y:S01]  /*1840*/  ISETP.GE.AND P5, PT, R73, R4, PT ;  /* 0x000000044900720c */ /* 0x000fe20003fa6270 */
[----:B------:R-:W-:Y:S01]  /*1850*/  VIADD R125, R66, UR7 ;  /* 0x00000007427d7c36 */ /* 0x000fe20008000000 */
[----:B------:R-:W-:-:S02]  /*1860*/  SEL R68, R72, RZ, !P2 ;  /* 0x000000ff48447207 */ /* 0x000fc40005000000 */
[-C--:B------:R-:W-:Y:S02]  /*1870*/  ISETP.GE.AND P2, PT, R75, R4.reuse, PT ;  /* 0x000000044b00720c */ /* 0x080fe40003f46270 */
[----:B------:R-:W-:Y:S01]  /*1880*/  SEL R70, R72, RZ, !P5 ;  /* 0x000000ff48467207 */ /* 0x000fe20006800000 */
[----:B------:R5:W-:Y:S01]  /*1890*/  LDGSTS.E [R125], desc[UR14][R86.64], P4 ;  /* 0x00000000567d7fae */ /* 0x000be2000a12184e */
[----:B------:R-:W-:Y:S02]  /*18a0*/  ISETP.NE.U32.AND P5, PT, R68, RZ, PT ;  /* 0x000000ff4400720c */ /* 0x000fe40003fa5070 */
[----:B------:R-:W-:Y:S01]  /*18b0*/  SEL R68, R72, RZ, !P2 ;  /* 0x000000ff48447207 */ /* 0x000fe20005000000 */
[----:B------:R5:W-:Y:S01]  /*18c0*/  LDGSTS.E [R125+0x8], desc[UR14][R54.64], P3 ;  /* 0x00008000367d7fae */ /* 0x000be2000992184e */
[----:B------:R-:W-:Y:S02]  /*18d0*/  ISETP.GE.AND P4, PT, R77, R4, PT ;  /* 0x000000044d00720c */ /* 0x000fe40003f86270 */
[----:B------:R-:W-:-:S02]  /*18e0*/  ISETP.NE.U32.AND P2, PT, R70, RZ, PT ;  /* 0x000000ff4600720c */ /* 0x000fc40003f45070 */
[----:B------:R-:W-:Y:S02]  /*18f0*/  ISETP.NE.U32.AND P3, PT, R68, RZ, PT ;  /* 0x000000ff4400720c */ /* 0x000fe40003f65070 */
[----:B------:R-:W-:Y:S02]  /*1900*/  SEL R70, R72, RZ, !P4 ;  /* 0x000000ff48467207 */ /* 0x000fe40006000000 */
[C---:B------:R-:W-:Y:S02]  /*1910*/  LOP3.LUT R68, R61.reuse, 0x40, RZ, 0x3c, !PT ;  /* 0x000000403d447812 */ /* 0x040fe400078e3cff */
[----:B------:R-:W-:Y:S02]  /*1920*/  ISETP.NE.U32.AND P4, PT, R70, RZ, PT ;  /* 0x000000ff4600720c */ /* 0x000fe40003f85070 */
[----:B------:R-:W-:Y:S01]  /*1930*/  LOP3.LUT R70, R61, 0x50, RZ, 0x3c, !PT ;  /* 0x000000503d467812 */ /* 0x000fe200078e3cff */
[----:B------:R-:W-:-:S04]  /*1940*/  VIADD R127, R68, UR7 ;  /* 0x00000007447f7c36 */ /* 0x000fc80008000000 */
[----:B------:R-:W-:Y:S01]  /*1950*/  VIADD R129, R70, UR7 ;  /* 0x0000000746817c36 */ /* 0x000fe20008000000 */
[----:B------:R5:W-:Y:S01]  /*1960*/  LDGSTS.E [R127], desc[UR14][R84.64], P6 ;  /* 0x00000000547f7fae */ /* 0x000be2000b12184e */
[----:B------:R-:W-:-:S03]  /*1970*/  ISETP.GE.AND P6, PT, R79, R4, PT ;  /* 0x000000044f00720c */ /* 0x000fc60003fc6270 */
[----:B------:R5:W-:Y:S01]  /*1980*/  LDGSTS.E [R127+0x8], desc[UR14][R52.64], P5 ;  /* 0x00008000347f7fae */ /* 0x000be2000a92184e */
[-C--:B------:R-:W-:Y:S02]  /*1990*/  ISETP.GE.AND P5, PT, R81, R4.reuse, PT ;  /* 0x000000045100720c */ /* 0x080fe40003fa6270 */
[C---:B------:R-:W-:Y:S01]  /*19a0*/  SEL R74, R72.reuse, RZ, !P6 ;  /* 0x000000ff484a7207 */ /* 0x040fe20007000000 */
[----:B------:R5:W-:Y:S01]  /*19b0*/  LDGSTS.E [R129], desc[UR14][R50.64], P2 ;  /* 0x0000000032817fae */ /* 0x000be2000912184e */
[----:B------:R-:W-:Y:S02]  /*19c0*/  ISETP.GE.AND P2, PT, R83, R4, PT ;  /* 0x000000045300720c */ /* 0x000fe40003f46270 */
[----:B------:R-:W-:Y:S01]  /*19d0*/  ISETP.GE.AND P6, PT, R11, R116, PT ;  /* 0x000000740b00720c */ /* 0x000fe20003fc6270 */
[----:B------:R5:W-:Y:S01]  /*19e0*/  LDGSTS.E [R129+0x8], desc[UR14][R48.64], P3 ;  /* 0x0000800030817fae */ /* 0x000be2000992184e */
[----:B------:R-:W-:Y:S02]  /*19f0*/  SEL R76, R72, RZ, !P5 ;  /* 0x000000ff484c7207 */ /* 0x000fe40006800000 */
[----:B------:R-:W-:-:S02]  /*1a00*/  ISETP.NE.U32.AND P5, PT, R74, RZ, PT ;  /* 0x000000ff4a00720c */ /* 0x000fc40003fa5070 */
[----:B------:R-:W-:Y:S02]  /*1a10*/  SEL R74, R72, RZ, !P2 ;  /* 0x000000ff484a7207 */ /* 0x000fe40005000000 */
[----:B------:R-:W-:Y:S02]  /*1a20*/  SEL R118, RZ, 0x4, P6 ;  /* 0x00000004ff767807 */ /* 0x000fe40003000000 */
[----:B------:R-:W-:Y:S02]  /*1a30*/  ISETP.NE.U32.AND P6, PT, R76, RZ, PT ;  /* 0x000000ff4c00720c */ /* 0x000fe40003fc5070 */
[C---:B------:R-:W-:Y:S02]  /*1a40*/  LOP3.LUT R72, R61.reuse, 0x60, RZ, 0x3c, !PT ;  /* 0x000000603d487812 */ /* 0x040fe400078e3cff */
[----:B------:R-:W-:Y:S02]  /*1a50*/  ISETP.NE.U32.AND P3, PT, R74, RZ, PT ;  /* 0x000000ff4a00720c */ /* 0x000fe40003f65070 */
[----:B------:R-:W-:Y:S01]  /*1a60*/  LOP3.LUT R74, R61, 0x70, RZ, 0x3c, !PT ;  /* 0x000000703d4a7812 */ /* 0x000fe200078e3cff */
[----:B------:R-:W-:Y:S01]  /*1a70*/  VIADD R131, R72, UR7 ;  /* 0x0000000748837c36 */ /* 0x000fe20008000000 */
[----:B------:R-:W-:-:S03]  /*1a80*/  ISETP.GT.AND P2, PT, R80, 0x3f, PT ;  /* 0x0000003f5000780c */ /* 0x000fc60003f44270 */
[----:B------:R-:W-:Y:S01]  /*1a90*/  VIADD R133, R74, UR7 ;  /* 0x000000074a857c36 */ /* 0x000fe20008000000 */
[----:B------:R-:W-:Y:S01]  /*1aa0*/  LDGSTS.E [R131], desc[UR14][R46.64], P4 ;  /* 0x000000002e837fae */ /* 0x000fe2000a12184e */
[----:B------:R-:W-:-:S03]  /*1ab0*/  SEL R118, R118, RZ, P2 ;  /* 0x000000ff76767207 */ /* 0x000fc60001000000 */
[----:B------:R-:W-:Y:S01]  /*1ac0*/  LDGSTS.E [R131+0x8], desc[UR14][R44.64], P5 ;  /* 0x000080002c837fae */ /* 0x000fe2000a92184e */
[-C--:B------:R-:W-:Y:S02]  /*1ad0*/  ISETP.GE.AND P5, PT, R23, R116.reuse, PT ;  /* 0x000000741700720c */ /* 0x080fe40003fa6270 */
[----:B------:R-:W-:Y:S01]  /*1ae0*/  ISETP.NE.U32.AND P4, PT, R118, RZ, PT ;  /* 0x000000ff7600720c */ /* 0x000fe20003f85070 */
[----:B------:R-:W-:Y:S01]  /*1af0*/  LDGSTS.E [R133], desc[UR14][R38.64], P6 ;  /* 0x0000000026857fae */ /* 0x000fe2000b12184e */
[----:B------:R-:W-:Y:S02]  /*1b00*/  SEL R76, RZ, 0x4, P5 ;  /* 0x00000004ff4c7807 */ /* 0x000fe40002800000 */
[-C--:B------:R-:W-:Y:S01]  /*1b10*/  ISETP.GE.AND P5, PT, R59, R116.reuse, PT ;  /* 0x000000743b00720c */ /* 0x080fe20003fa6270 */
[----:B------:R-:W-:Y:S01]  /*1b20*/  LDGSTS.E [R133+0x8], desc[UR14][R42.64], P3 ;  /* 0x000080002a857fae */ /* 0x000fe2000992184e */
[-C--:B------:R-:W-:Y:S02]  /*1b30*/  ISETP.GE.AND P6, PT, R57, R116.reuse, PT ;  /* 0x000000743900720c */ /* 0x080fe40003fc6270 */
[----:B------:R-:W-:Y:S01]  /*1b40*/  ISETP.GE.AND P3, PT, R5, R116, PT ;  /* 0x000000740500720c */ /* 0x000fe20003f66270 */
[----:B------:R-:W0:Y:S01]  /*1b50*/  LDGDEPBAR ;  /* 0x00000000000079af */ /* 0x000e220000000000 */
[----:B------:R-:W-:-:S02]  /*1b60*/  SEL R122, RZ, 0x4, P5 ;  /* 0x00000004ff7a7807 */ /* 0x000fc40002800000 */
[----:B------:R-:W-:Y:S01]  /*1b70*/  SEL R118, RZ, 0x4, P6 ;  /* 0x00000004ff767807 */ /* 0x000fe20003000000 */
[----:B------:R-:W-:Y:S01]  /*1b80*/  LDGSTS.E [R135+0xc000], desc[UR14][R40.64], P1 ;  /* 0x0c00000028877fae */ /* 0x000fe2000892184e */
[-C--:B------:R-:W-:Y:S02]  /*1b90*/  ISETP.GE.AND P5, PT, R67, R116.reuse, PT ;  /* 0x000000744300720c */ /* 0x080fe40003fa6270 */
[-C--:B------:R-:W-:Y:S01]  /*1ba0*/  ISETP.GE.AND P6, PT, R63, R116.reuse, PT ;  /* 0x000000743f00720c */ /* 0x080fe20003fc6270 */
[----:B------:R-:W-:Y:S01]  /*1bb0*/  LDGSTS.E [R135+0xc400], desc[UR14][R36.64], P1 ;  /* 0x0c40000024877fae */ /* 0x000fe2000892184e */
[----:B------:R-:W-:Y:S02]  /*1bc0*/  SEL R120, RZ, 0x4, P3 ;  /* 0x00000004ff787807 */ /* 0x000fe40001800000 */
[----:B------:R-:W-:Y:S01]  /*1bd0*/  ISETP.GE.AND P3, PT, R65, R116, PT ;  /* 0x000000744100720c */ /* 0x000fe20003f66270 */
[----:B------:R-:W-:Y:S01]  /*1be0*/  LDGSTS.E [R135+0xc800], desc[UR14][R34.64], P1 ;  /* 0x0c80000022877fae */ /* 0x000fe2000892184e */
        /* <DEDUP_REMOVED lines=9> */
[----:B------:R-:W-:-:S02]  /*1c80*/  SEL R76, R76, RZ, P2 ;  /* 0x000000ff4c4c7207 */ /* 0x000fc40001000000 */
[----:B------:R-:W-:Y:S01]  /*1c90*/  SEL R134, RZ, 0x4, P5 ;  /* 0x00000004ff867807 */ /* 0x000fe20002800000 */
[----:B------:R-:W-:Y:S01]  /*1ca0*/  LDGSTS.E [R135+0xd800], desc[UR14][R26.64], P1 ;  /* 0x0d8000001a877fae */ /* 0x000fe2000892184e */
[----:B------:R-:W-:Y:S02]  /*1cb0*/  SEL R130, RZ, 0x4, P6 ;  /* 0x00000004ff827807 */ /* 0x000fe40003000000 */
[-C--:B------:R-:W-:Y:S01]  /*1cc0*/  ISETP.GE.AND P5, PT, R77, R116.reuse, PT ;  /* 0x000000744d00720c */ /* 0x080fe20003fa6270 */
[----:B------:R-:W-:Y:S01]  /*1cd0*/  LDGSTS.E [R135+0xdc00], desc[UR14][R24.64], P1 ;  /* 0x0dc0000018877fae */ /* 0x000fe2000892184e */
[----:B------:R-:W-:Y:S02]  /*1ce0*/  ISETP.GE.AND P6, PT, R75, R116, PT ;  /* 0x000000744b00720c */ /* 0x000fe40003fc6270 */
[----:B------:R-:W-:Y:S01]  /*1cf0*/  SEL R132, RZ, 0x4, P3 ;  /* 0x00000004ff847807 */ /* 0x000fe20001800000 */
[----:B------:R-:W0:Y:S01]  /*1d00*/  LDGDEPBAR ;  /* 0x00000000000079af */ /* 0x000e220000000000 */
[----:B------:R-:W-:-:S02]  /*1d10*/  SEL R118, R118, RZ, P2 ;  /* 0x000000ff76767207 */ /* 0x000fc40001000000 */
[----:B------:R-:W-:Y:S01]  /*1d20*/  ISETP.NE.U32.AND P3, PT, R76, RZ, PT ;  /* 0x000000ff4c00720c */ /* 0x000fe20003f65070 */
[----:B------:R-:W-:Y:S01]  /*1d30*/  IMAD.SHL.U32 R76, R6, 0x20, RZ ;  /* 0x00000020064c7824 */ /* 0x000fe200078e00ff */
[----:B------:R-:W-:Y:S02]  /*1d40*/  SEL R137, RZ, 0x4, P5 ;  /* 0x00000004ff897807 */ /* 0x000fe40002800000 */
[----:B------:R-:W-:Y:S01]  /*1d50*/  SEL R136, RZ, 0x4, P6 ;  /* 0x00000004ff887807 */ /* 0x000fe20003000000 */
[----:B-1----:R-:W-:Y:S01]  /*1d60*/  IMAD.WIDE R98, R76, 0x4, R98 ;  /* 0x000000044c627825 */ /* 0x002fe200078e0262 */
[----:B------:R-:W-:Y:S01]  /*1d70*/  BAR.SYNC.DEFER_BLOCKING 0x0 ;  /* 0x0000000000007b1d */ /* 0x000fe20000010000 */
[----:B------:R-:W-:Y:S02]  /*1d80*/  ISETP.NE.U32.AND P5, PT, R118, RZ, PT ;  /* 0x000000ff7600720c */ /* 0x000fe40003fa5070 */
[----:B------:R-:W-:Y:S01]  /*1d90*/  ISETP.GE.AND P6, PT, R79, R116, PT ;  /* 0x000000744f00720c */ /* 0x000fe20003fc6270 */
[----:B--2---:R-:W-:Y:S01]  /*1da0*/  IMAD.WIDE R96, R76, 0x4, R96 ;  /* 0x000000044c607825 */ /* 0x004fe200078e0260 */
[----:B------:R-:W-:-:S02]  /*1db0*/  SEL R120, R120, RZ, P2 ;  /* 0x000000ff78787207 */ /* 0x000fc40001000000 */
[----:B------:R-:W-:Y:S01]  /*1dc0*/  SEL R122, R122, RZ, P2 ;  /* 0x000000ff7a7a7207 */ /* 0x000fe20001000000 */
[----:B---3--:R-:W-:Y:S01]  /*1dd0*/  IMAD.WIDE R94, R76, 0x4, R94 ;  /* 0x000000044c5e7825 */ /* 0x008fe200078e025e */
[----:B------:R-:W-:Y:S02]  /*1de0*/  SEL R124, R124, RZ, P2 ;  /* 0x000000ff7c7c7207 */ /* 0x000fe40001000000 */
[----:B------:R-:W-:Y:S01]  /*1df0*/  SEL R118, RZ, 0x4, P6 ;  /* 0x00000004ff767807 */ /* 0x000fe20003000000 */
[----:B----4-:R-:W-:Y:S01]  /*1e00*/  IMAD.WIDE R92, R76, 0x4, R92 ;  /* 0x000000044c5c7825 */ /* 0x010fe200078e025c */
[----:B------:R-:W-:Y:S02]  /*1e10*/  ISETP.NE.U32.AND P6, PT, R120, RZ, PT ;  /* 0x000000ff7800720c */ /* 0x000fe40003fc5070 */
[----:B------:R-:W-:Y:S01]  /*1e20*/  ISETP.NE.U32.AND P1, PT, R122, RZ, PT ;  /* 0x000000ff7a00720c */ /* 0x000fe20003f25070 */
[----:B-----5:R-:W-:Y:S01]  /*1e30*/  IMAD.WIDE R90, R76, 0x4, R90 ;  /* 0x000000044c5a7825 */ /* 0x020fe200078e025a */
[----:B------:R-:W-:-:S02]  /*1e40*/  SEL R126, R126, RZ, P2 ;  /* 0x000000ff7e7e7207 */ /* 0x000fc40001000000 */
[----:B------:R-:W-:Y:S01]  /*1e50*/  SEL R128, R128, RZ, P2 ;  /* 0x000000ff80807207 */ /* 0x000fe20001000000 */
[----:B------:R-:W-:Y:S01]  /*1e60*/  IMAD.WIDE R88, R76, 0x4, R88 ;  /* 0x000000044c587825 */ /* 0x000fe200078e0258 */
[----:B------:R-:W-:Y:S02]  /*1e70*/  SEL R130, R130, RZ, P2 ;  /* 0x000000ff82827207 */ /* 0x000fe40001000000 */
[----:B------:R-:W-:Y:S01]  /*1e80*/  SEL R132, R132, RZ, P2 ;  /* 0x000000ff84847207 */ /* 0x000fe20001000000 */
[----:B------:R-:W-:Y:S01]  /*1e90*/  @!PT LDS RZ, [RZ] ;  /* 0x00000000fffff984 */ /* 0x000fe20000000800 */
[----:B------:R-:W-:Y:S01]  /*1ea0*/  @!PT LDS RZ, [RZ] ;  /* 0x00000000fffff984 */ /* 0x000fe20000000800 */
[----:B------:R-:W-:Y:S01]  /*1eb0*/  @!PT LDS RZ, [RZ] ;  /* 0x00000000fffff984 */ /* 0x000fe20000000800 */
[----:B------:R-:W-:Y:S01]  /*1ec0*/  LDGSTS.E [R119+0x4000], desc[UR14][R98.64], P4 ;  /* 0x0400000062777fae */ /* 0x000fe2000a12184e */
[----:B------:R-:W-:Y:S01]  /*1ed0*/  ISETP.NE.U32.AND P4, PT, R124, RZ, PT ;  /* 0x000000ff7c00720c */ /* 0x000fe20003f85070 */
[----:B------:R-:W-:Y:S01]  /*1ee0*/  IMAD.WIDE R86, R76, 0x4, R86 ;  /* 0x000000044c567825 */ /* 0x000fe200078e0256 */
[----:B------:R-:W-:Y:S01]  /*1ef0*/  SEL R134, R134, RZ, P2 ;  /* 0x000000ff86867207 */ /* 0x000fe20001000000 */
        /* <DEDUP_REMOVED lines=8> */
[----:B------:R1:W-:Y:S01]  /*1f80*/  LDGSTS.E [R121+0x4008], desc[UR14][R92.64], P6 ;  /* 0x040080005c797fae */ /* 0x0003e2000b12184e */
[----:B------:R-:W-:Y:S01]  /*1f90*/  ISETP.NE.U32.AND P6, PT, R130, RZ, PT ;  /* 0x000000ff8200720c */ /* 0x000fe20003fc5070 */
[----:B------:R-:W-:Y:S01]  /*1fa0*/  IMAD.WIDE R52, R76, 0x4, R52 ;  /* 0x000000044c347825 */ /* 0x000fe200078e0234 */
[----:B------:R-:W-:Y:S01]  /*1fb0*/  SEL R118, R118, RZ, P2 ;  /* 0x000000ff76767207 */ /* 0x000fe20001000000 */
[----:B------:R-:W-:Y:S01]  /*1fc0*/  LDGSTS.E [R123+0x4000], desc[UR14][R90.64], P1 ;  /* 0x040000005a7b7fae */ /* 0x000fe2000892184e */
[----:B------:R-:W-:Y:S01]  /*1fd0*/  ISETP.GE.AND P1, PT, R81, R116, PT ;  /* 0x000000745100720c */ /* 0x000fe20003f26270 */
[----:B------:R-:W-:-:S02]  /*1fe0*/  IMAD.WIDE R50, R76, 0x4, R50 ;  /* 0x000000044c327825 */ /* 0x000fc400078e0232 */
[----:B------:R-:W-:Y:S01]  /*1ff0*/  LDGSTS.E [R123+0x4008], desc[UR14][R88.64], P4 ;  /* 0x04008000587b7fae */ /* 0x000fe2000a12184e */
[----:B------:R-:W-:Y:S01]  /*2000*/  ISETP.NE.U32.AND P4, PT, R132, RZ, PT ;  /* 0x000000ff8400720c */ /* 0x000fe20003f85070 */
[C---:B------:R-:W-:Y:S02]  /*2010*/  IMAD.WIDE R48, R76.reuse, 0x4, R48 ;  /* 0x000000044c307825 */ /* 0x040fe400078e0230 */
[----:B------:R2:W-:Y:S01]  /*2020*/  LDGSTS.E [R125+0x4000], desc[UR14][R86.64], P3 ;  /* 0x04000000567d7fae */ /* 0x0005e2000992184e */
[----:B-1----:R-:W-:Y:S01]  /*2030*/  SEL R92, RZ, 0x4, P1 ;  /* 0x00000004ff5c7807 */ /* 0x002fe20000800000 */
[----:B------:R-:W-:Y:S01]  /*2040*/  IMAD.WIDE R46, R76, 0x4, R46 ;  /* 0x000000044c2e7825 */ /* 0x000fe200078e022e */
[-C--:B------:R-:W-:Y:S01]  /*2050*/  ISETP.GE.AND P1, PT, R83, R116.reuse, PT ;  /* 0x000000745300720c */ /* 0x080fe20003f26270 */
[----:B------:R1:W-:Y:S01]  /*2060*/  LDGSTS.E [R125+0x4008], desc[UR14][R54.64], P5 ;  /* 0x04008000367d7fae */ /* 0x0003e2000a92184e */
[----:B------:R-:W-:Y:S01]  /*2070*/  ISETP.NE.U32.AND P5, PT, R134, RZ, PT ;  /* 0x000000ff8600720c */ /* 0x000fe20003fa5070 */
[----:B------:R-:W-:Y:S01]  /*2080*/  IMAD.WIDE R44, R76, 0x4, R44 ;  /* 0x000000044c2c7825 */ /* 0x000fe200078e022c */
[----:B------:R-:W-:Y:S01]  /*2090*/  ISETP.GE.AND P3, PT, R2, R116, PT ;  /* 0x000000740200720c */ /* 0x000fe20003f66270 */
[----:B------:R3:W-:Y:S01]  /*20a0*/  LDGSTS.E [R127+0x4000], desc[UR14][R84.64], P6 ;  /* 0x04000000547f7fae */ /* 0x0007e2000b12184e */
[----:B------:R-:W-:Y:S01]  /*20b0*/  ISETP.NE.U32.AND P6, PT, R136, RZ, PT ;  /* 0x000000ff8800720c */ /* 0x000fe20003fc5070 */
[----:B------:R-:W-:Y:S01]  /*20c0*/  IMAD.WIDE R38, R76, 0x4, R38 ;  /* 0x000000044c267825 */ /* 0x000fe200078e0226 */
[----:B------:R-:W-:Y:S01]  /*20d0*/  SEL R92, R92, RZ, P2 ;  /* 0x000000ff5c5c7207 */ /* 0x000fe20001000000 */
[----:B------:R4:W-:Y:S01]  /*20e0*/  LDGSTS.E [R127+0x4008], desc[UR14][R52.64], P4 ;  /* 0x04008000347f7fae */ /* 0x0009e2000a12184e */
[----:B--2---:R-:W-:Y:S01]  /*20f0*/  SEL R86, RZ, 0x4, P1 ;  /* 0x00000004ff567807 */ /* 0x004fe20000800000 */
[----:B------:R-:W-:Y:S01]  /*2100*/  IMAD.WIDE R42, R76, 0x4, R42 ;  /* 0x000000044c2a7825 */ /* 0x000fe200078e022a */
[----:B------:R-:W-:-:S02]  /*2110*/  ISETP.NE.U32.AND P4, PT, R137, RZ, PT ;  /* 0x000000ff8900720c */ /* 0x000fc40003f85070 */
[----:B-1----:R-:W-:Y:S01]  /*2120*/  SEL R54, RZ, 0x4, P3 ;  /* 0x00000004ff367807 */ /* 0x002fe20001800000 */
[----:B------:R1:W-:Y:S01]  /*2130*/  LDGSTS.E [R129+0x4000], desc[UR14][R50.64], P5 ;  /* 0x0400000032817fae */ /* 0x0003e2000a92184e */
[----:B------:R-:W-:Y:S01]  /*2140*/  SEL R86, R86, RZ, P2 ;  /* 0x000000ff56567207 */ /* 0x000fe20001000000 */
[----:B---3--:R-:W-:Y:S01]  /*2150*/  IMAD.SHL.U32 R85, R7, 0x20, RZ ;  /* 0x0000002007557824 */ /* 0x008fe200078e00ff */
[----:B------:R-:W-:Y:S01]  /*2160*/  ISETP.NE.U32.AND P1, PT, R118, RZ, PT ;  /* 0x000000ff7600720c */ /* 0x000fe20003f25070 */
[----:B------:R2:W-:Y:S01]  /*2170*/  LDGSTS.E [R129+0x4008], desc[UR14][R48.64], P6 ;  /* 0x0400800030817fae */ /* 0x0005e2000b12184e */
[----:B------:R-:W-:Y:S01]  /*2180*/  SEL R54, R54, RZ, P2 ;  /* 0x000000ff36367207 */ /* 0x000fe20001000000 */
[----:B------:R-:W-:Y:S01]  /*2190*/  IMAD.WIDE R40, R85, 0x4, R40 ;  /* 0x0000000455287825 */ /* 0x000fe200078e0228 */
[----:B------:R-:W-:Y:S02]  /*21a0*/  ISETP.NE.U32.AND P3, PT, R92, RZ, PT ;  /* 0x000000ff5c00720c */ /* 0x000fe40003f65070 */
[----:B----4-:R-:W-:-:S02]  /*21b0*/  CS2R R52, SRZ ;  /* 0x0000000000347805 */ /* 0x010fc4000001ff00 */
[----:B------:R-:W-:Y:S01]  /*21c0*/  ISETP.NE.U32.AND P2, PT, R86, RZ, PT ;  /* 0x000000ff5600720c */ /* 0x000fe20003f45070 */
[----:B------:R3:W-:Y:S01]  /*21d0*/  LDGSTS.E [R131+0x4000], desc[UR14][R46.64], P4 ;  /* 0x040000002e837fae */ /* 0x0007e2000a12184e */
[----:B------:R-:W-:Y:S01]  /*21e0*/  ISETP.NE.U32.AND P5, PT, R54, RZ, PT ;  /* 0x000000ff3600720c */ /* 0x000fe20003fa5070 */
[C---:B------:R-:W-:Y:S01]  /*21f0*/  IMAD.WIDE R36, R85.reuse, 0x4, R36 ;  /* 0x0000000455247825 */ /* 0x040fe200078e0224 */
[----:B-1----:R-:W-:Y:S02]  /*2200*/  CS2R R50, SRZ ;  /* 0x0000000000327805 */ /* 0x002fe4000001ff00 */
[----:B------:R-:W-:Y:S01]  /*2210*/  CS2R R54, SRZ ;  /* 0x0000000000367805 */ /* 0x000fe2000001ff00 */
[----:B------:R1:W-:Y:S01]  /*2220*/  LDGSTS.E [R131+0x4008], desc[UR14][R44.64], P1 ;  /* 0x040080002c837fae */ /* 0x0003e2000892184e */
[----:B------:R-:W-:Y:S01]  /*2230*/  ISETP.GE.AND P1, PT, R80, 0x20, PT ;  /* 0x000000205000780c */ /* 0x000fe20003f26270 */
[C---:B------:R-:W-:Y:S01]  /*2240*/  IMAD.WIDE R34, R85.reuse, 0x4, R34 ;  /* 0x0000000455227825 */ /* 0x040fe200078e0222 */
[----:B--2---:R-:W-:Y:S01]  /*2250*/  CS2R R48, SRZ ;  /* 0x0000000000307805 */ /* 0x004fe2000001ff00 */
[----:B------:R2:W-:Y:S02]  /*2260*/  LDGSTS.E [R133+0x4000], desc[UR14][R38.64], P3 ;  /* 0x0400000026857fae */ /* 0x0005e4000992184e */
[----:B------:R-:W-:-:S02]  /*2270*/  IMAD.WIDE R32, R85, 0x4, R32 ;  /* 0x0000000455207825 */ /* 0x000fc400078e0220 */
[----:B------:R4:W-:Y:S02]  /*2280*/  LDGSTS.E [R133+0x4008], desc[UR14][R42.64], P2 ;  /* 0x040080002a857fae */ /* 0x0009e4000912184e */
[C---:B---3--:R-:W-:Y:S01]  /*2290*/  IMAD.WIDE R46, R85.reuse, 0x4, R26 ;  /* 0x00000004552e7825 */ /* 0x048fe200078e021a */
[----:B------:R-:W-:Y:S01]  /*22a0*/  CS2R R26, SRZ ;  /* 0x00000000001a7805 */ /* 0x000fe2000001ff00 */
[----:B------:R-:W0:Y:S02]  /*22b0*/  LDGDEPBAR ;  /* 0x00000000000079af */ /* 0x000e240000000000 */
[C---:B-1----:R-:W-:Y:S01]  /*22c0*/  IMAD.WIDE R44, R85.reuse, 0x4, R30 ;  /* 0x00000004552c7825 */ /* 0x042fe200078e021e */
[----:B------:R-:W-:Y:S01]  /*22d0*/  CS2R R30, SRZ ;  /* 0x00000000001e7805 */ /* 0x000fe2000001ff00 */
[----:B------:R1:W-:Y:S02]  /*22e0*/  LDGSTS.E [R135+0xe000], desc[UR14][R40.64], P5 ;  /* 0x0e00000028877fae */ /* 0x0003e4000a92184e */
[C---:B--2---:R-:W-:Y:S01]  /*22f0*/  IMAD.WIDE R38, R85.reuse, 0x4, R28 ;  /* 0x0000000455267825 */ /* 0x044fe200078e021c */
[----:B------:R-:W-:Y:S01]  /*2300*/  CS2R R28, SRZ ;  /* 0x00000000001c7805 */ /* 0x000fe2000001ff00 */
[----:B------:R2:W-:Y:S02]  /*2310*/  LDGSTS.E [R135+0xe400], desc[UR14][R36.64], P5 ;  /* 0x0e40000024877fae */ /* 0x0005e4000a92184e */
[----:B----4-:R-:W-:Y:S01]  /*2320*/  IMAD.WIDE R42, R85, 0x4, R24 ;  /* 0x00000004552a7825 */ /* 0x010fe200078e0218 */
[----:B------:R-:W-:Y:S01]  /*2330*/  CS2R R24, SRZ ;  /* 0x0000000000187805 */ /* 0x000fe2000001ff00 */
[----:B------:R3:W-:Y:S02]  /*2340*/  LDGSTS.E [R135+0xe800], desc[UR14][R34.64], P5 ;  /* 0x0e80000022877fae */ /* 0x0007e4000a92184e */
[----:B------:R-:W-:-:S02]  /*2350*/  IMAD.SHL.U32 R7, R78, 0x8, RZ ;  /* 0x000000084e077824 */ /* 0x000fc400078e00ff */
[----:B------:R4:W-:Y:S01]  /*2360*/  LDGSTS.E [R135+0xec00], desc[UR14][R32.64], P5 ;  /* 0x0ec0000020877fae */ /* 0x0009e2000a92184e */
[----:B------:R-:W-:Y:S01]  /*2370*/  IMAD.SHL.U32 R84, R78, 0x100, RZ ;  /* 0x000001004e547824 */ /* 0x000fe200078e00ff */
[----:B-1----:R-:W-:Y:S02]  /*2380*/  CS2R R40, SRZ ;  /* 0x0000000000287805 */ /* 0x002fe4000001ff00 */
[----:B------:R-:W-:Y:S01]  /*2390*/  LOP3.LUT R7, R7, 0x780, RZ, 0xc0, !PT ;  /* 0x0000078007077812 */ /* 0x000fe200078ec0ff */
[----:B------:R1:W-:Y:S01]  /*23a0*/  LDGSTS.E [R135+0xf000], desc[UR14][R44.64], P5 ;  /* 0x0f0000002c877fae */ /* 0x0003e2000a92184e */
[----:B--2---:R-:W-:Y:S02]  /*23b0*/  CS2R R36, SRZ ;  /* 0x0000000000247805 */ /* 0x004fe4000001ff00 */
[----:B------:R-:W-:Y:S01]  /*23c0*/  LOP3.LUT R84, R84, 0x800, RZ, 0xc0, !PT ;  /* 0x0000080054547812 */ /* 0x000fe200078ec0ff */
[----:B------:R2:W-:Y:S01]  /*23d0*/  LDGSTS.E [R135+0xf400], desc[UR14][R38.64], P5 ;  /* 0x0f40000026877fae */ /* 0x0005e2000a92184e */
[----:B---3--:R-:W-:-:S03]  /*23e0*/  CS2R R34, SRZ ;  /* 0x0000000000227805 */ /* 0x008fc6000001ff00 */
[----:B------:R3:W-:Y:S01]  /*23f0*/  LDGSTS.E [R135+0xf800], desc[UR14][R46.64], P5 ;  /* 0x0f8000002e877fae */ /* 0x0007e2000a92184e */
[----:B----4-:R-:W-:-:S03]  /*2400*/  CS2R R32, SRZ ;  /* 0x0000000000207805 */ /* 0x010fc6000001ff00 */
[----:B------:R4:W-:Y:S01]  /*2410*/  LDGSTS.E [R135+0xfc00], desc[UR14][R42.64], P5 ;  /* 0x0fc000002a877fae */ /* 0x0009e2000a92184e */
[----:B-1----:R-:W-:-:S03]  /*2420*/  CS2R R44, SRZ ;  /* 0x00000000002c7805 */ /* 0x002fc6000001ff00 */
[----:B------:R-:W0:Y:S01]  /*2430*/  LDGDEPBAR ;  /* 0x00000000000079af */ /* 0x000e220000000000 */
[----:B--2---:R-:W-:Y:S02]  /*2440*/  CS2R R38, SRZ ;  /* 0x0000000000267805 */ /* 0x004fe4000001ff00 */
[----:B---3--:R-:W-:Y:S02]  /*2450*/  CS2R R46, SRZ ;  /* 0x00000000002e7805 */ /* 0x008fe4000001ff00 */
[----:B----4-:R-:W-:Y:S01]  /*2460*/  CS2R R42, SRZ ;  /* 0x00000000002a7805 */ /* 0x010fe2000001ff00 */
[----:B------:R-:W-:Y:S06]  /*2470*/  @!P1 BRA `(.L_x_0) ;  /* 0x0000001400089947 */ /* 0x000fec0003800000 */
[----:B------:R-:W-:Y:S01]  /*2480*/  SHF.R.S32.HI R24, RZ, 0x1f, R115 ;  /* 0x0000001fff187819 */ /* 0x000fe20000011473 */
[----:B------:R-:W-:Y:S01]  /*2490*/  IMAD.SHL.U32 R129, R85, 0x8, RZ ;  /* 0x0000000855817824 */ /* 0x000fe200078e00ff */
[----:B------:R-:W-:Y:S01]  /*24a0*/  SHF.R.S32.HI R26, RZ, 0x1f, R117 ;  /* 0x0000001fff1a7819 */ /* 0x000fe20000011475 */
[-C--:B------:R-:W-:Y:S01]  /*24b0*/  IMAD R119, R79, R6.reuse, RZ ;  /* 0x000000064f777224 */ /* 0x080fe200078e02ff */
[----:B------:R-:W-:Y:S01]  /*24c0*/  SHF.L.U64.HI R115, R115, 0x2, R24 ;  /* 0x0000000273737819 */ /* 0x000fe20000010218 */
[----:B------:R-:W-:Y:S01]  /*24d0*/  IMAD R121, R77, R6, RZ ;  /* 0x000000064d797224 */ /* 0x000fe200078e02ff */
[----:B------:R-:W-:Y:S01]  /*24e0*/  SHF.L.U64.HI R117, R117, 0x2, R26 ;  /* 0x0000000275757819 */ /* 0x000fe2000001021a */
[----:B------:R-:W-:Y:S01]  /*24f0*/  VIADD R4, R4, 0xffffffc0 ;  /* 0xffffffc004047836 */ /* 0x000fe20000000000 */
[----:B------:R-:W-:Y:S02]  /*2500*/  SHF.R.S32.HI R24, RZ, 0x1f, R113 ;  /* 0x0000001fff187819 */ /* 0x000fe40000011471 */
[----:B------:R-:W-:-:S02]  /*2510*/  CS2R R32, SRZ ;  /* 0x0000000000207805 */ /* 0x000fc4000001ff00 */
[----:B------:R-:W-:Y:S02]  /*2520*/  SHF.R.S32.HI R25, RZ, 0x1f, R114 ;  /* 0x0000001fff197819 */ /* 0x000fe40000011472 */
[----:B------:R-:W-:Y:S02]  /*2530*/  CS2R R34, SRZ ;  /* 0x0000000000227805 */ /* 0x000fe4000001ff00 */
[----:B------:R-:W-:Y:S02]  /*2540*/  SHF.R.S32.HI R26, RZ, 0x1f, R109 ;  /* 0x0000001fff1a7819 */ /* 0x000fe4000001146d */
[----:B------:R-:W-:Y:S02]  /*2550*/  CS2R R36, SRZ ;  /* 0x0000000000247805 */ /* 0x000fe4000001ff00 */
[----:B------:R-:W-:Y:S02]  /*2560*/  SHF.L.U64.HI R113, R113, 0x2, R24 ;  /* 0x0000000271717819 */ /* 0x000fe40000010218 */
[----:B------:R-:W-:-:S02]  /*2570*/  CS2R R38, SRZ ;  /* 0x0000000000267805 */ /* 0x000fc4000001ff00 */
[----:B------:R-:W-:Y:S02]  /*2580*/  SHF.L.U64.HI R114, R114, 0x2, R25 ;  /* 0x0000000272727819 */ /* 0x000fe40000010219 */
[----:B------:R-:W-:Y:S02]  /*2590*/  CS2R R40, SRZ ;  /* 0x0000000000287805 */ /* 0x000fe4000001ff00 */
[----:B------:R-:W-:Y:S02]  /*25a0*/  SHF.R.S32.HI R28, RZ, 0x1f, R105 ;  /* 0x0000001fff1c7819 */ /* 0x000fe40000011469 */
[----:B------:R-:W-:Y:S02]  /*25b0*/  CS2R R42, SRZ ;  /* 0x00000000002a7805 */ /* 0x000fe4000001ff00 */
[----:B------:R-:W-:Y:S02]  /*25c0*/  SHF.L.U64.HI R109, R109, 0x2, R26 ;  /* 0x000000026d6d7819 */ /* 0x000fe4000001021a */
[----:B------:R-:W-:-:S02]  /*25d0*/  CS2R R44, SRZ ;  /* 0x00000000002c7805 */ /* 0x000fc4000001ff00 */
[----:B------:R-:W-:Y:S02]  /*25e0*/  SHF.R.S32.HI R24, RZ, 0x1f, R103 ;  /* 0x0000001fff187819 */ /* 0x000fe40000011467 */
[----:B------:R-:W-:Y:S02]  /*25f0*/  CS2R R46, SRZ ;  /* 0x00000000002e7805 */ /* 0x000fe4000001ff00 */
[----:B------:R-:W-:Y:S02]  /*2600*/  SHF.R.S32.HI R27, RZ, 0x1f, R82 ;  /* 0x0000001fff1b7819 */ /* 0x000fe40000011452 */
[----:B------:R-:W-:Y:S02]  /*2610*/  CS2R R48, SRZ ;  /* 0x0000000000307805 */ /* 0x000fe4000001ff00 */
[----:B------:R-:W-:Y:S02]  /*2620*/  SHF.R.S32.HI R25, RZ, 0x1f, R80 ;  /* 0x0000001fff197819 */ /* 0x000fe40000011450 */
[----:B------:R-:W-:-:S02]  /*2630*/  CS2R R50, SRZ ;  /* 0x0000000000327805 */ /* 0x000fc4000001ff00 */
[----:B------:R-:W-:Y:S02]  /*2640*/  SHF.R.S32.HI R26, RZ, 0x1f, R85 ;  /* 0x0000001fff1a7819 */ /* 0x000fe40000011455 */
[----:B------:R-:W-:Y:S02]  /*2650*/  CS2R R52, SRZ ;  /* 0x0000000000347805 */ /* 0x000fe4000001ff00 */
[----:B------:R-:W-:Y:S02]  /*2660*/  SHF.L.U64.HI R105, R105, 0x2, R28 ;  /* 0x0000000269697819 */ /* 0x000fe4000001021c */
[----:B------:R-:W-:Y:S02]  /*2670*/  CS2R R54, SRZ ;  /* 0x0000000000367805 */ /* 0x000fe4000001ff00 */
[----:B------:R-:W-:Y:S01]  /*2680*/  SHF.L.U64.HI R103, R103, 0x2, R24 ;  /* 0x0000000267677819 */ /* 0x000fe20000010218 */
[----:B------:R-:W-:Y:S01]  /*2690*/  UMOV UR12, 0x1 ;  /* 0x00000001000c7882 */ /* 0x000fe20000000000 */
[----:B------:R-:W-:Y:S01]  /*26a0*/  SHF.L.U64.HI R82, R82, 0x2, R27 ;  /* 0x0000000252527819 */ /* 0x000fe2000001021b */
[----:B------:R-:W-:Y:S01]  /*26b0*/  UMOV UR13, 0xffffffff ;  /* 0xffffffff000d7882 */ /* 0x000fe20000000000 */
[----:B------:R-:W-:Y:S01]  /*26c0*/  LEA.HI R80, R25, R80, RZ, 0x5 ;  /* 0x0000005019507211 */ /* 0x000fe200078f28ff */
[----:B------:R-:W-:Y:S01]  /*26d0*/  UMOV UR4, URZ ;  /* 0x0000003f00047c82 */ /* 0x000fe20008000000 */
[----:B------:R-:W-:-:S02]  /*26e0*/  SHF.R.S32.HI R29, RZ, 0x1f, R112 ;  /* 0x0000001fff1d7819 */ /* 0x000fc40000011470 */
[----:B------:R-:W-:Y:S02]  /*26f0*/  SHF.R.S32.HI R24, RZ, 0x1f, R111 ;  /* 0x0000001fff187819 */ /* 0x000fe4000001146f */
[----:B------:R-:W-:Y:S02]  /*2700*/  SHF.R.S32.HI R27, RZ, 0x1f, R110 ;  /* 0x0000001fff1b7819 */ /* 0x000fe4000001146e */
[----:B------:R-:W-:Y:S02]  /*2710*/  SHF.L.U64.HI R28, R85, 0x3, R26 ;  /* 0x00000003551c7819 */ /* 0x000fe4000001021a */
[-C--:B------:R-:W-:Y:S02]  /*2720*/  LEA R157, P1, R112, R129.reuse, 0x2 ;  /* 0x00000081709d7211 */ /* 0x080fe400078210ff */
[-C--:B------:R-:W-:Y:S02]  /*2730*/  LEA R153, P2, R111, R129.reuse, 0x2 ;  /* 0x000000816f997211 */ /* 0x080fe400078410ff */
[----:B------:R-:W-:-:S02]  /*2740*/  LEA R149, P3, R110, R129, 0x2 ;  /* 0x000000816e957211 */ /* 0x000fc400078610ff */
[----:B------:R-:W-:Y:S02]  /*2750*/  SHF.R.S32.HI R25, RZ, 0x1f, R108 ;  /* 0x0000001fff197819 */ /* 0x000fe4000001146c */
[----:B------:R-:W-:Y:S02]  /*2760*/  LEA R145, P4, R108, R129, 0x2 ;  /* 0x000000816c917211 */ /* 0x000fe400078810ff */
[-C--:B------:R-:W-:Y:S02]  /*2770*/  LEA.HI.X R112, R112, R28.reuse, R29, 0x2, P1 ;  /* 0x0000001c70707211 */ /* 0x080fe400008f141d */
[----:B------:R-:W-:Y:S01]  /*2780*/  LEA.HI.X R24, R111, R28, R24, 0x2, P2 ;  /* 0x0000001c6f187211 */ /* 0x000fe200010f1418 */
[----:B------:R-:W-:Y:S01]  /*2790*/  IMAD R111, R81, R6, RZ ;  /* 0x00000006516f7224 */ /* 0x000fe200078e02ff */
[-C--:B------:R-:W-:Y:S02]  /*27a0*/  LEA.HI.X R110, R110, R28.reuse, R27, 0x2, P3 ;  /* 0x0000001c6e6e7211 */ /* 0x080fe400018f141b */
[----:B------:R-:W-:-:S02]  /*27b0*/  LEA.HI.X R108, R108, R28, R25, 0x2, P4 ;  /* 0x0000001c6c6c7211 */ /* 0x000fc400020f1419 */
[-C--:B------:R-:W-:Y:S02]  /*27c0*/  LEA R141, P1, R106, R129.reuse, 0x2 ;  /* 0x000000816a8d7211 */ /* 0x080fe400078210ff */
[-C--:B------:R-:W-:Y:S02]  /*27d0*/  LEA R137, P2, R104, R129.reuse, 0x2 ;  /* 0x0000008168897211 */ /* 0x080fe400078410ff */
[-C--:B------:R-:W-:Y:S02]  /*27e0*/  LEA R133, P3, R102, R129.reuse, 0x2 ;  /* 0x0000008166857211 */ /* 0x080fe400078610ff */
[----:B------:R-:W-:Y:S02]  /*27f0*/  SHF.R.S32.HI R27, RZ, 0x1f, R102 ;  /* 0x0000001fff1b7819 */ /* 0x000fe40000011466 */
[----:B------:R-:W-:Y:S02]  /*2800*/  SHF.R.S32.HI R25, RZ, 0x1f, R100 ;  /* 0x0000001fff197819 */ /* 0x000fe40000011464 */
[----:B------:R-:W-:-:S02]  /*2810*/  LEA R129, P4, R100, R129, 0x2 ;  /* 0x0000008164817211 */ /* 0x000fc400078810ff */
[----:B------:R-:W-:Y:S02]  /*2820*/  SHF.R.S32.HI R29, RZ, 0x1f, R104 ;  /* 0x0000001fff1d7819 */ /* 0x000fe40000011468 */
[-C--:B------:R-:W-:Y:S01]  /*2830*/  LEA.HI.X R27, R102, R28.reuse, R27, 0x2, P3 ;  /* 0x0000001c661b7211 */ /* 0x080fe200018f141b */
[----:B------:R-:W-:Y:S01]  /*2840*/  IMAD.SHL.U32 R102, R85, 0x4, RZ ;  /* 0x0000000455667824 */ /* 0x000fe200078e00ff */
[----:B------:R-:W-:Y:S02]  /*2850*/  LEA.HI.X R25, R100, R28, R25, 0x2, P4 ;  /* 0x0000001c64197211 */ /* 0x000fe400020f1419 */
[----:B------:R-:W-:Y:S02]  /*2860*/  IADD3 R157, P5, R157, UR10, RZ ;  /* 0x0000000a9d9d7c10 */ /* 0x000fe4000ffbe0ff */
[----:B------:R-:W-:Y:S02]  /*2870*/  IADD3 R153, P6, R153, UR10, RZ ;  /* 0x0000000a99997c10 */ /* 0x000fe4000ffde0ff */
[----:B------:R-:W-:-:S02]  /*2880*/  IADD3 R149, P3, R149, UR10, RZ ;  /* 0x0000000a95957c10 */ /* 0x000fc4000ff7e0ff */
[----:B------:R-:W-:Y:S02]  /*2890*/  IADD3 R145, P4, R145, UR10, RZ ;  /* 0x0000000a91917c10 */ /* 0x000fe4000ff9e0ff */
[----:B------:R-:W-:Y:S02]  /*28a0*/  SHF.R.U32.HI R78, RZ, 0x5, R78 ;  /* 0x00000005ff4e7819 */ /* 0x000fe4000001164e */
[----:B------:R-:W-:Y:S02]  /*28b0*/  SHF.R.S32.HI R31, RZ, 0x1f, R106 ;  /* 0x0000001fff1f7819 */ /* 0x000fe4000001146a */
[----:B------:R-:W-:Y:S02]  /*28c0*/  LEA.HI.X R29, R104, R28, R29, 0x2, P2 ;  /* 0x0000001c681d7211 */ /* 0x000fe400010f141d */
[----:B------:R-:W-:Y:S01]  /*28d0*/  LEA R127, P2, R76, R101, 0x3 ;  /* 0x000000654c7f7211 */ /* 0x000fe200078418ff */
[----:B------:R-:W-:Y:S01]  /*28e0*/  IMAD R101, R83, R6, RZ ;  /* 0x0000000653657224 */ /* 0x000fe200078e02ff */
[----:B------:R-:W-:-:S02]  /*28f0*/  SHF.R.S32.HI R87, RZ, 0x1f, R76 ;  /* 0x0000001fff577819 */ /* 0x000fc4000001144c */
[----:B------:R-:W-:Y:S02]  /*2900*/  IADD3.X R159, R112, UR11, RZ, P5, !PT ;  /* 0x0000000b709f7c10 */ /* 0x000fe4000affe4ff */
[----:B------:R-:W-:Y:S02]  /*2910*/  IADD3.X R155, R24, UR11, RZ, P6, !PT ;  /* 0x0000000b189b7c10 */ /* 0x000fe4000b7fe4ff */
[----:B------:R-:W-:Y:S02]  /*2920*/  IADD3.X R151, R110, UR11, RZ, P3, !PT ;  /* 0x0000000b6e977c10 */ /* 0x000fe40009ffe4ff */
[----:B------:R-:W-:Y:S02]  /*2930*/  IADD3.X R147, R108, UR11, RZ, P4, !PT ;  /* 0x0000000b6c937c10 */ /* 0x000fe4000a7fe4ff */
[----:B------:R-:W-:Y:S02]  /*2940*/  SHF.R.S32.HI R30, RZ, 0x1f, R107 ;  /* 0x0000001fff1e7819 */ /* 0x000fe4000001146b */
[----:B------:R-:W-:-:S02]  /*2950*/  R2UR UR16, R78 ;  /* 0x000000004e1072ca */ /* 0x000fc400000e0000 */
[----:B------:R-:W-:Y:S02]  /*2960*/  LEA.HI.X R31, R106, R28, R31, 0x2, P1 ;  /* 0x0000001c6a1f7211 */ /* 0x000fe400008f141f */
[----:B------:R-:W-:Y:S02]  /*2970*/  IADD3 R141, P5, R141, UR10, RZ ;  /* 0x0000000a8d8d7c10 */ /* 0x000fe4000ffbe0ff */
[----:B------:R-:W-:Y:S02]  /*2980*/  IADD3 R137, P6, R137, UR10, RZ ;  /* 0x0000000a89897c10 */ /* 0x000fe4000ffde0ff */
[----:B------:R-:W-:Y:S02]  /*2990*/  IADD3 R133, P3, R133, UR10, RZ ;  /* 0x0000000a85857c10 */ /* 0x000fe4000ff7e0ff */
[----:B------:R-:W-:Y:S02]  /*29a0*/  IADD3 R129, P4, R129, UR10, RZ ;  /* 0x0000000a81817c10 */ /* 0x000fe4000ff9e0ff */
[----:B------:R-:W-:-:S02]  /*29b0*/  SHF.R.S32.HI R80, RZ, 0x5, R80 ;  /* 0x00000005ff507819 */ /* 0x000fc40000011450 */
[----:B------:R-:W-:Y:S02]  /*29c0*/  IADD3 R127, P1, R127, UR8, RZ ;  /* 0x000000087f7f7c10 */ /* 0x000fe4000ff3e0ff */
[----:B------:R-:W-:Y:S01]  /*29d0*/  LEA.HI.X R100, R76, R114, R87, 0x3, P2 ;  /* 0x000000724c647211 */ /* 0x000fe200010f1c57 */
[----:B------:R-:W-:Y:S01]  /*29e0*/  VIADD R106, R80, 0xfffffffe ;  /* 0xfffffffe506a7836 */ /* 0x000fe20000000000 */
[----:B------:R-:W-:Y:S02]  /*29f0*/  SHF.R.S32.HI R90, RZ, 0x1f, R21 ;  /* 0x0000001fff5a7819 */ /* 0x000fe40000011415 */
[----:B------:R-:W-:Y:S02]  /*2a00*/  SHF.R.S32.HI R88, RZ, 0x1f, R19 ;  /* 0x0000001fff587819 */ /* 0x000fe40000011413 */
[----:B------:R-:W-:Y:S02]  /*2a10*/  SHF.R.S32.HI R86, RZ, 0x1f, R17 ;  /* 0x0000001fff567819 */ /* 0x000fe40000011411 */
[----:B------:R-:W-:-:S02]  /*2a20*/  SHF.R.S32.HI R78, RZ, 0x1f, R15 ;  /* 0x0000001fff4e7819 */ /* 0x000fc4000001140f */
[----:B------:R-:W-:Y:S02]  /*2a30*/  SHF.R.S32.HI R6, RZ, 0x1f, R13 ;  /* 0x0000001fff067819 */ /* 0x000fe4000001140d */
[----:B------:R-:W-:Y:S02]  /*2a40*/  SHF.L.U64.HI R107, R107, 0x2, R30 ;  /* 0x000000026b6b7819 */ /* 0x000fe4000001021e */
[----:B------:R-:W-:Y:S02]  /*2a50*/  IADD3.X R143, R31, UR11, RZ, P5, !PT ;  /* 0x0000000b1f8f7c10 */ /* 0x000fe4000affe4ff */
[----:B------:R-:W-:Y:S02]  /*2a60*/  CS2R R30, SRZ ;  /* 0x00000000001e7805 */ /* 0x000fe4000001ff00 */
[----:B------:R-:W-:Y:S02]  /*2a70*/  IADD3.X R139, R29, UR11, RZ, P6, !PT ;  /* 0x0000000b1d8b7c10 */ /* 0x000fe4000b7fe4ff */
[----:B------:R-:W-:-:S02]  /*2a80*/  CS2R R28, SRZ ;  /* 0x00000000001c7805 */ /* 0x000fc4000001ff00 */
[----:B------:R-:W-:Y:S02]  /*2a90*/  IADD3.X R135, R27, UR11, RZ, P3, !PT ;  /* 0x0000000b1b877c10 */ /* 0x000fe40009ffe4ff */
[----:B------:R-:W-:Y:S02]  /*2aa0*/  IADD3.X R131, R25, UR11, RZ, P4, !PT ;  /* 0x0000000b19837c10 */ /* 0x000fe4000a7fe4ff */
[----:B------:R-:W-:Y:S02]  /*2ab0*/  CS2R R24, SRZ ;  /* 0x0000000000187805 */ /* 0x000fe4000001ff00 */
[----:B------:R-:W-:Y:S02]  /*2ac0*/  SHF.L.U64.HI R104, R85, 0x2, R26 ;  /* 0x0000000255687819 */ /* 0x000fe4000001021a */
[----:B------:R-:W-:Y:S02]  /*2ad0*/  CS2R R26, SRZ ;  /* 0x00000000001a7805 */ /* 0x000fe4000001ff00 */
[----:B------:R-:W-:-:S02]  /*2ae0*/  IADD3.X R100, R100, UR9, RZ, P1, !PT ;  /* 0x0000000964647c10 */ /* 0x000fc40008ffe4ff */
[----:B------:R-:W-:Y:S02]  /*2af0*/  SHF.L.U64.HI R171, R76, 0x2, R87 ;  /* 0x000000024cab7819 */ /* 0x000fe40000010257 */
[----:B------:R-:W-:Y:S02]  /*2b00*/  SHF.L.U64.HI R169, R21, 0x2, R90 ;  /* 0x0000000215a97819 */ /* 0x000fe4000001025a */
[----:B------:R-:W-:Y:S02]  /*2b10*/  SHF.L.U64.HI R167, R19, 0x2, R88 ;  /* 0x0000000213a77819 */ /* 0x000fe40000010258 */
[----:B------:R-:W-:Y:S02]  /*2b20*/  SHF.L.U64.HI R165, R17, 0x2, R86 ;  /* 0x0000000211a57819 */ /* 0x000fe40000010256 */
[----:B------:R-:W-:Y:S02]  /*2b30*/  SHF.L.U64.HI R163, R15, 0x2, R78 ;  /* 0x000000020fa37819 */ /* 0x000fe4000001024e */
[----:B------:R-:W-:-:S07]  /*2b40*/  SHF.L.U64.HI R161, R13, 0x2, R6 ;  /* 0x000000020da17819 */ /* 0x000fce0000010206 */
.L_x_1:
[----:B------:R-:W-:Y:S01]  /*2b50*/  UIADD3 UR13, UR13, 0x1, URZ ;  /* 0x000000010d0d7890 */ /* 0x000fe2000fffe03f */
[----:B------:R-:W-:-:S04]  /*2b60*/  DEPBAR.LE SB0, 0x2 ;  /* 0x000080800000791a */ /* 0x000fc80000000000 */
[----:B------:R-:W-:Y:S01]  /*2b70*/  BAR.SYNC.DEFER_BLOCKING 0x0 ;  /* 0x0000000000007b1d */ /* 0x000fe20000010000 */
[----:B------:R-:W-:Y:S01]  /*2b80*/  UISETP.GT.AND UP0, UPT, UR13, 0x2, UPT ;  /* 0x000000020d00788c */ /* 0x000fe2000bf04270 */
[-C--:B------:R-:W-:Y:S01]  /*2b90*/  ISETP.GE.AND P2, PT, R11, R4.reuse, PT ;  /* 0x000000040b00720c */ /* 0x080fe20003f46270 */
[----:B------:R-:W-:Y:S01]  /*2ba0*/  USHF.L.U32 UR5, UR16, 0x7, URZ ;  /* 0x0000000710057899 */ /* 0x000fe2000800063f */
[----:B------:R-:W-:Y:S01]  /*2bb0*/  ISETP.LE.AND P1, PT, R106, UR4, PT ;  /* 0x000000046a007c0c */ /* 0x000fe2000bf23270 */
[----:B------:R-:W-:Y:S01]  /*2bc0*/  USEL UR13, UR13, URZ, !UP0 ;  /* 0x0000003f0d0d7287 */ /* 0x000fe2000c000000 */
[----:B------:R-:W-:Y:S01]  /*2bd0*/  SEL R6, RZ, 0x4, P2 ;  /* 0x00000004ff067807 */ /* 0x000fe20001000000 */
[----:B------:R-:W-:Y:S01]  /*2be0*/  ULOP3.LUT UR8, UR5, 0x200, URZ, 0xc0, !UPT ;  /* 0x0000020005087892 */ /* 0x000fe2000f8ec03f */
[-C--:B------:R-:W-:Y:S01]  /*2bf0*/  ISETP.GE.AND P3, PT, R23, R4.reuse, PT ;  /* 0x000000041700720c */ /* 0x080fe20003f66270 */
[----:B------:R-:W-:Y:S01]  /*2c00*/  ULEA UR6, UR13, UR7, 0xd ;  /* 0x000000070d067291 */ /* 0x000fe2000f8e683f */
[----:B------:R-:W-:Y:S01]  /*2c10*/  SEL R6, R6, RZ, !P1 ;  /* 0x000000ff06067207 */ /* 0x000fe20004800000 */
[----:B------:R-:W-:Y:S01]  /*2c20*/  ULEA UR5, UR13, UR7, 0xe ;  /* 0x000000070d057291 */ /* 0x000fe2000f8e703f */
[-C--:B------:R-:W-:Y:S01]  /*2c30*/  ISETP.GE.AND P4, PT, R57, R4.reuse, PT ;  /* 0x000000043900720c */ /* 0x080fe20003f86270 */
[----:B------:R-:W-:Y:S01]  /*2c40*/  UIADD3 UR6, UR6, 0xc000, URZ ;  /* 0x0000c00006067890 */ /* 0x000fe2000fffe03f */
[----:B------:R-:W-:Y:S01]  /*2c50*/  SEL R78, RZ, 0x4, P3 ;  /* 0x00000004ff4e7807 */ /* 0x000fe20001800000 */
[----:B------:R-:W-:Y:S01]  /*2c60*/  ULEA.HI UR5, UR5, UR8, URZ, 0x1c ;  /* 0x0000000805057291 */ /* 0x000fe2000f8fe03f */
[----:B------:R-:W-:Y:S01]  /*2c70*/  ISETP.NE.U32.AND P6, PT, R6, RZ, PT ;  /* 0x000000ff0600720c */ /* 0x000fe20003fc5070 */
[----:B------:R-:W-:Y:S01]  /*2c80*/  USHF.R.U32.HI UR6, URZ, 0x4, UR6 ;  /* 0x000000043f067899 */ /* 0x000fe20008011606 */
[----:B------:R-:W-:Y:S01]  /*2c90*/  SEL R6, RZ, 0x4, P4 ;  /* 0x00000004ff067807 */ /* 0x000fe20002000000 */
[----:B------:R-:W-:Y:S01]  /*2ca0*/  ULOP3.LUT UR8, UR5, 0x3fff, URZ, 0xc0, !UPT ;  /* 0x00003fff05087892 */ /* 0x000fe2000f8ec03f */
[----:B------:R-:W-:Y:S01]  /*2cb0*/  SEL R78, R78, RZ, !P1 ;  /* 0x000000ff4e4e7207 */ /* 0x000fe20004800000 */
[----:B------:R-:W-:Y:S01]  /*2cc0*/  USGXT.U32 UR10, UR6, 0xe ;  /* 0x0000000e060a789a */ /* 0x000fe20008000000 */
[-C--:B------:R-:W-:Y:S01]  /*2cd0*/  LEA R86, P4, R13, R127.reuse, 0x2 ;  /* 0x0000007f0d567211 */ /* 0x080fe200078810ff */
[----:B------:R-:W-:Y:S01]  /*2ce0*/  UMOV UR9, 0x40000040 ;  /* 0x4000004000097882 */ /* 0x000fe20000000000 */
[----:B------:R-:W-:Y:S01]  /*2cf0*/  WARPGROUP.ARRIVE ;  /* 0x00000000000079c5 */ /* 0x000fe20000000000 */
[----:B------:R-:W-:Y:S01]  /*2d00*/  UMOV UR11, 0x40000040 ;  /* 0x40000040000b7882 */ /* 0x000fe20000000000 */
[----:B------:R-:W-:Y:S01]  /*2d10*/  UMOV UR5, URZ ;  /* 0x0000003f00057c82 */ /* 0x000fe20008000000 */
[----:B------:R-:W-:Y:S01]  /*2d20*/  UMOV UR6, URZ ;  /* 0x0000003f00067c82 */ /* 0x000fe20008000000 */
[----:B------:R-:W-:Y:S01]  /*2d30*/  UIADD3 UR12, UR12, 0x1, URZ ;  /* 0x000000010c0c7890 */ /* 0x000fe2000fffe03f */
[-C--:B------:R-:W-:Y:S01]  /*2d40*/  ISETP.GE.AND P5, PT, R5, R4.reuse, PT ;  /* 0x000000040500720c */ /* 0x080fe20003fa6270 */
[----:B------:R-:W-:Y:S01]  /*2d50*/  HGMMA.64x64x8.F32.TF32 R24, gdesc[UR8], R24 ;  /* 0x04e00000081879f0 */ /* 0x000fe20008702818 */
[----:B------:R-:W-:Y:S01]  /*2d60*/  UIADD3 UR8, UP0, UR8, 0x2, URZ ;  /* 0x0000000208087890 */ /* 0x000fe2000ff1e03f */
[----:B------:R-:W-:Y:S01]  /*2d70*/  ISETP.NE.U32.AND P3, PT, R78, RZ, PT ;  /* 0x000000ff4e00720c */ /* 0x000fe20003f65070 */
[----:B------:R-:W-:Y:S01]  /*2d80*/  UIADD3 UR10, UP1, UR10, 0x2, URZ ;  /* 0x000000020a0a7890 */ /* 0x000fe2000ff3e03f */
[----:B------:R-:W-:Y:S01]  /*2d90*/  IMAD.X R87, R100, 0x1, R161, P4 ;  /* 0x0000000164577824 */ /* 0x000fe200020e06a1 */
[----:B------:R-:W-:Y:S01]  /*2da0*/  UIADD3.X UR9, UR5, 0x40000040, URZ, UP0, !UPT ;  /* 0x4000004005097890 */ /* 0x000fe200087fe43f */
[----:B------:R-:W-:Y:S01]  /*2db0*/  SEL R78, RZ, 0x4, P5 ;  /* 0x00000004ff4e7807 */ /* 0x000fe20002800000 */
[----:B------:R-:W-:Y:S01]  /*2dc0*/  UIADD3.X UR11, UR6, 0x40000040, URZ, UP1, !UPT ;  /* 0x40000040060b7890 */ /* 0x000fe20008ffe43f */
[----:B------:R-:W-:Y:S01]  /*2dd0*/  LEA R88, P5, R15, R127, 0x2 ;  /* 0x0000007f0f587211 */ /* 0x000fe200078a10ff */
[----:B------:R-:W-:Y:S01]  /*2de0*/  UIADD3.64 UR20, UR8, 0x2, URZ ;  /* 0x0000000208147897 */ /* 0x000fe2000fffe03f */
[----:B------:R-:W-:Y:S01]  /*2df0*/  SEL R6, R6, RZ, !P1 ;  /* 0x000000ff06067207 */ /* 0x000fe20004800000 */
[----:B------:R-:W-:Y:S01]  /*2e00*/  UIADD3.64 UR22, UR10, 0x2, URZ ;  /* 0x000000020a167897 */ /* 0x000fe2000fffe03f */
[-C--:B------:R-:W-:Y:S01]  /*2e10*/  ISETP.GE.AND P2, PT, R59, R4.reuse, PT ;  /* 0x000000043b00720c */ /* 0x080fe20003f46270 */
[----:B------:R-:W-:Y:S01]  /*2e20*/  UISETP.GT.AND UP0, UPT, UR12, 0x2, UPT ;  /* 0x000000020c00788c */ /* 0x000fe2000bf04270 */
[----:B------:R-:W-:Y:S01]  /*2e30*/  SEL R78, R78, RZ, !P1 ;  /* 0x000000ff4e4e7207 */ /* 0x000fe20004800000 */
[----:B------:R-:W-:Y:S01]  /*2e40*/  IMAD.X R89, R100, 0x1, R163, P5 ;  /* 0x0000000164597824 */ /* 0x000fe200028e06a3 */
[----:B------:R-:W-:Y:S01]  /*2e50*/  ISETP.NE.U32.AND P4, PT, R6, RZ, PT ;  /* 0x000000ff0600720c */ /* 0x000fe20003f85070 */
[----:B------:R-:W-:Y:S01]  /*2e60*/  USEL UR12, UR12, URZ, !UP0 ;  /* 0x0000003f0c0c7287 */ /* 0x000fe2000c000000 */
[----:B------:R-:W-:Y:S01]  /*2e70*/  SEL R6, RZ, 0x4, P2 ;  /* 0x00000004ff067807 */ /* 0x000fe20001000000 */
[----:B------:R-:W-:Y:S01]  /*2e80*/  UIADD3 UR4, UR4, 0x1, URZ ;  /* 0x0000000104047890 */ /* 0x000fe2000fffe03f */
[----:B------:R-:W-:Y:S01]  /*2e90*/  ISETP.GE.AND P2, PT, R63, R4, PT ;  /* 0x000000043f00720c */ /* 0x000fe20003f46270 */
[----:B------:R-:W-:Y:S01]  /*2ea0*/  ULEA UR5, UR12, UR7, 0xe ;  /* 0x000000070c057291 */ /* 0x000fe2000f8e703f */
[----:B------:R-:W-:-:S02]  /*2eb0*/  ISETP.NE.U32.AND P5, PT, R78, RZ, PT ;  /* 0x000000ff4e00720c */ /* 0x000fc40003fa5070 */
[----:B------:R-:W-:Y:S02]  /*2ec0*/  SEL R6, R6, RZ, !P1 ;  /* 0x000000ff06067207 */ /* 0x000fe40004800000 */
[----:B------:R-:W-:Y:S01]  /*2ed0*/  SEL R78, RZ, 0x4, P2 ;  /* 0x00000004ff4e7807 */ /* 0x000fe20001000000 */
[----:B------:R-:W-:Y:S01]  /*2ee0*/  VIADD R85, R61, UR5 ;  /* 0x000000053d557c36 */ /* 0x000fe20008000000 */
[----:B------:R-:W-:Y:S01]  /*2ef0*/  ISETP.NE.U32.AND P2, PT, R6, RZ, PT ;  /* 0x000000ff0600720c */ /* 0x000fe20003f45070 */
[----:B------:R-:W-:Y:S01]  /*2f00*/  VIADD R95, R62, UR5 ;  /* 0x000000053e5f7c36 */ /* 0x000fe20008000000 */
[----:B------:R-:W-:Y:S01]  /*2f10*/  SEL R78, R78, RZ, !P1 ;  /* 0x000000ff4e4e7207 */ /* 0x000fe20004800000 */
[----:B------:R-:W-:Y:S02]  /*2f20*/  VIADD R123, R70, UR5 ;  /* 0x00000005467b7c36 */ /* 0x000fe40008000000 */
[----:B------:R-:W-:Y:S01]  /*2f30*/  VIADD R125, R74, UR5 ;  /* 0x000000054a7d7c36 */ /* 0x000fe20008000000 */
[----:B------:R-:W-:Y:S01]  /*2f40*/  HGMMA.64x64x8.F32.TF32 R24, gdesc[UR8], R24 ;  /* 0x04e00000081879f0 */ /* 0x000fe20008702818 */
[----:B------:R-:W-:-:S02]  /*2f50*/  UIADD3.64 UR8, UR8, 0x4, URZ ;  /* 0x0000000408087897 */ /* 0x000fc4000fffe03f */
[----:B------:R-:W-:Y:S01]  /*2f60*/  UIADD3.64 UR10, UR10, 0x4, URZ ;  /* 0x000000040a0a7897 */ /* 0x000fe2000fffe03f */
[----:B------:R-:W-:Y:S08]  /*2f70*/  HGMMA.64x64x8.F32.TF32 R24, gdesc[UR20], R24 ;  /* 0x04e00000141879f0 */ /* 0x000ff00008702818 */
[----:B------:R-:W-:Y:S03]  /*2f80*/  HGMMA.64x64x8.F32.TF32 R24, gdesc[UR8], R24, gsb0 ;  /* 0x04e00000081879f0 */ /* 0x000fe60008002818 */
[----:B------:R-:W-:-:S02]  /*2f90*/  WARPGROUP.DEPBAR.LE gsb0, 0x1 ;  /* 0x00008000000079c5 */ /* 0x000fc40000010100 */
[----:B------:R-:W-:Y:S06]  /*2fa0*/  BAR.SYNC.DEFER_BLOCKING 0x0 ;  /* 0x0000000000007b1d */ /* 0x000fec0000010000 */
[----:B------:R-:W-:Y:S01]  /*2fb0*/  @!PT LDS RZ, [RZ] ;  /* 0x00000000fffff984 */ /* 0x000fe20000000800 */
[----:B------:R-:W-:Y:S01]  /*2fc0*/  @!PT LDS RZ, [RZ] ;  /* 0x00000000fffff984 */ /* 0x000fe20000000800 */
[----:B------:R-:W-:Y:S01]  /*2fd0*/  @!PT LDS RZ, [RZ] ;  /* 0x00000000fffff984 */ /* 0x000fe20000000800 */
[----:B------:R1:W-:Y:S01]  /*2fe0*/  LDGSTS.E [R85], desc[UR14][R86.64], P6 ;  /* 0x0000000056557fae */ /* 0x0003e2000b12184e */
[----:B------:R-:W-:-:S03]  /*2ff0*/  LEA R90, P6, R17, R127, 0x2 ;  /* 0x0000007f115a7211 */ /* 0x000fc600078c10ff */
[----:B------:R2:W-:Y:S01]  /*3000*/  LDGSTS.E [R85+0x8], desc[UR14][R88.64], P3 ;  /* 0x0000800058557fae */ /* 0x0005e2000992184e */
[----:B------:R-:W-:Y:S01]  /*3010*/  LEA R92, P3, R19, R127, 0x2 ;  /* 0x0000007f135c7211 */ /* 0x000fe200078610ff */
[----:B------:R-:W-:Y:S01]  /*3020*/  IMAD.X R91, R100, 0x1, R165, P6 ;  /* 0x00000001645b7824 */ /* 0x000fe200030e06a5 */
[----:B------:R-:W-:-:S03]  /*3030*/  ISETP.GE.AND P6, PT, R65, R4, PT ;  /* 0x000000044100720c */ /* 0x000fc60003fc6270 */
[----:B------:R-:W-:Y:S01]  /*3040*/  IMAD.X R93, R100, 0x1, R167, P3 ;  /* 0x00000001645d7824 */ /* 0x000fe200018e06a7 */
[----:B------:R-:W-:Y:S01]  /*3050*/  SEL R6, RZ, 0x4, P6 ;  /* 0x00000004ff067807 */ /* 0x000fe20003000000 */
[----:B------:R-:W-:Y:S01]  /*3060*/  LDGSTS.E [R95], desc[UR14][R90.64], P4 ;  /* 0x000000005a5f7fae */ /* 0x000fe2000a12184e */
[----:B-1----:R-:W-:Y:S02]  /*3070*/  LEA R86, P6, R21, R127, 0x2 ;  /* 0x0000007f15567211 */ /* 0x002fe400078c10ff */
[----:B------:R-:W-:Y:S01]  /*3080*/  ISETP.NE.U32.AND P3, PT, R78, RZ, PT ;  /* 0x000000ff4e00720c */ /* 0x000fe20003f65070 */
[----:B------:R1:W-:Y:S01]  /*3090*/  LDGSTS.E [R95+0x8], desc[UR14][R92.64], P5 ;  /* 0x000080005c5f7fae */ /* 0x0003e2000a92184e */
[-C--:B------:R-:W-:Y:S01]  /*30a0*/  ISETP.GE.AND P4, PT, R67, R4.reuse, PT ;  /* 0x000000044300720c */ /* 0x080fe20003f86270 */
[----:B------:R-:W-:Y:S01]  /*30b0*/  IMAD.X R87, R100, 0x1, R169, P6 ;  /* 0x0000000164577824 */ /* 0x000fe200030e06a9 */
[----:B------:R-:W-:Y:S01]  /*30c0*/  SEL R6, R6, RZ, !P1 ;  /* 0x000000ff06067207 */ /* 0x000fe20004800000 */
[----:B--2---:R-:W-:Y:S01]  /*30d0*/  VIADD R85, R64, UR5 ;  /* 0x0000000540557c36 */ /* 0x004fe20008000000 */
[----:B------:R-:W-:-:S02]  /*30e0*/  ISETP.GE.AND P6, PT, R69, R4, PT ;  /* 0x000000044500720c */ /* 0x000fc40003fc6270 */
[----:B------:R-:W-:Y:S02]  /*30f0*/  IADD3 R88, P5, R14, R127, RZ ;  /* 0x0000007f0e587210 */ /* 0x000fe40007fbe0ff */
[----:B------:R-:W-:Y:S01]  /*3100*/  SEL R78, RZ, 0x4, P4 ;  /* 0x00000004ff4e7807 */ /* 0x000fe20002000000 */
[----:B------:R-:W-:Y:S01]  /*3110*/  LDGSTS.E [R85], desc[UR14][R86.64], P2 ;  /* 0x0000000056557fae */ /* 0x000fe2000912184e */
[----:B------:R-:W-:Y:S01]  /*3120*/  ISETP.NE.U32.AND P4, PT, R6, RZ, PT ;  /* 0x000000ff0600720c */ /* 0x000fe20003f85070 */
[----:B------:R-:W-:Y:S01]  /*3130*/  IMAD.X R89, R100, 0x1, R115, P5 ;  /* 0x0000000164597824 */ /* 0x000fe200028e0673 */
[----:B------:R-:W-:Y:S01]  /*3140*/  SEL R6, RZ, 0x4, P6 ;  /* 0x00000004ff067807 */ /* 0x000fe20003000000 */
[----:B-1----:R-:W-:Y:S01]  /*3150*/  VIADD R95, R66, UR5 ;  /* 0x00000005425f7c36 */ /* 0x002fe20008000000 */
[----:B------:R-:W-:Y:S02]  /*3160*/  SEL R78, R78, RZ, !P1 ;  /* 0x000000ff4e4e7207 */ /* 0x000fe40004800000 */
[----:B------:R-:W-:Y:S01]  /*3170*/  SEL R6, R6, RZ, !P1 ;  /* 0x000000ff06067207 */ /* 0x000fe20004800000 */
[----:B------:R1:W-:Y:S01]  /*3180*/  LDGSTS.E [R85+0x8], desc[UR14][R88.64], P3 ;  /* 0x0000800058557fae */ /* 0x0003e2000992184e */
[----:B------:R-:W-:-:S02]  /*3190*/  ISETP.GE.AND P2, PT, R71, R4, PT ;  /* 0x000000044700720c */ /* 0x000fc40003f46270 */
[----:B------:R-:W-:Y:S02]  /*31a0*/  ISETP.NE.U32.AND P5, PT, R78, RZ, PT ;  /* 0x000000ff4e00720c */ /* 0x000fe40003fa5070 */
[----:B------:R-:W-:Y:S02]  /*31b0*/  ISETP.NE.U32.AND P3, PT, R6, RZ, PT ;  /* 0x000000ff0600720c */ /* 0x000fe40003f65070 */
[-C--:B------:R-:W-:Y:S02]  /*31c0*/  IADD3 R90, P6, R16, R127.reuse, RZ ;  /* 0x0000007f105a7210 */ /* 0x080fe40007fde0ff */
[----:B------:R-:W-:Y:S02]  /*31d0*/  SEL R6, RZ, 0x4, P2 ;  /* 0x00000004ff067807 */ /* 0x000fe40001000000 */
[----:B------:R-:W-:Y:S01]  /*31e0*/  IADD3 R92, P2, R18, R127, RZ ;  /* 0x0000007f125c7210 */ /* 0x000fe20007f5e0ff */
[----:B------:R-:W-:Y:S01]  /*31f0*/  IMAD.X R91, R100, 0x1, R117, P6 ;  /* 0x00000001645b7824 */ /* 0x000fe200030e0675 */
[----:B------:R-:W-:Y:S01]  /*3200*/  SEL R6, R6, RZ, !P1 ;  /* 0x000000ff06067207 */ /* 0x000fe20004800000 */
[----:B-1----:R-:W-:Y:S01]  /*3210*/  VIADD R85, R68, UR5 ;  /* 0x0000000544557c36 */ /* 0x002fe20008000000 */
[----:B------:R-:W-:Y:S01]  /*3220*/  ISETP.GE.AND P6, PT, R73, R4, PT ;  /* 0x000000044900720c */ /* 0x000fe20003fc6270 */
[----:B------:R-:W-:Y:S01]  /*3230*/  IMAD.X R93, R100, 0x1, R113, P2 ;  /* 0x00000001645d7824 */ /* 0x000fe200010e0671 */
[----:B------:R1:W-:Y:S01]  /*3240*/  LDGSTS.E [R95], desc[UR14][R90.64], P4 ;  /* 0x000000005a5f7fae */ /* 0x0003e2000a12184e */
[----:B------:R-:W-:-:S02]  /*3250*/  ISETP.NE.U32.AND P2, PT, R6, RZ, PT ;  /* 0x000000ff0600720c */ /* 0x000fc40003f45070 */
[----:B------:R-:W-:Y:S01]  /*3260*/  SEL R6, RZ, 0x4, P6 ;  /* 0x00000004ff067807 */ /* 0x000fe20003000000 */
[----:B------:R2:W-:Y:S01]  /*3270*/  LDGSTS.E [R95+0x8], desc[UR14][R92.64], P5 ;  /* 0x000080005c5f7fae */ /* 0x0005e2000a92184e */
[----:B------:R-:W-:Y:S02]  /*3280*/  IADD3 R86, P5, R20, R127, RZ ;  /* 0x0000007f14567210 */ /* 0x000fe40007fbe0ff */
[-C--:B------:R-:W-:Y:S02]  /*3290*/  ISETP.GE.AND P6, PT, R77, R4.reuse, PT ;  /* 0x000000044d00720c */ /* 0x080fe40003fc6270 */
[----:B------:R-:W-:Y:S01]  /*32a0*/  SEL R6, R6, RZ, !P1 ;  /* 0x000000ff06067207 */ /* 0x000fe20004800000 */
[----:B------:R-:W-:Y:S01]  /*32b0*/  IMAD.X R87, R100, 0x1, R109, P5 ;  /* 0x0000000164577824 */ /* 0x000fe200028e066d */
[----:B------:R-:W-:Y:S02]  /*32c0*/  ISETP.GE.AND P4, PT, R75, R4, PT ;  /* 0x000000044b00720c */ /* 0x000fe40003f86270 */
[----:B------:R-:W-:-:S02]  /*32d0*/  SEL R78, RZ, 0x4, P6 ;  /* 0x00000004ff4e7807 */ /* 0x000fc40003000000 */
[----:B------:R-:W-:Y:S01]  /*32e0*/  ISETP.NE.U32.AND P5, PT, R6, RZ, PT ;  /* 0x000000ff0600720c */ /* 0x000fe20003fa5070 */
[----:B------:R3:W-:Y:S01]  /*32f0*/  LDGSTS.E [R85], desc[UR14][R86.64], P3 ;  /* 0x0000000056557fae */ /* 0x0007e2000992184e */
[-C--:B-1----:R-:W-:Y:S01]  /*3300*/  IADD3 R90, P6, R56, R127.reuse, RZ ;  /* 0x0000007f385a7210 */ /* 0x082fe20007fde0ff */
[----:B--2---:R-:W-:Y:S01]  /*3310*/  IMAD.MOV.U32 R92, RZ, RZ, R127 ;  /* 0x000000ffff5c7224 */ /* 0x004fe200078e007f */
[----:B------:R-:W-:Y:S01]  /*3320*/  SEL R6, RZ, 0x4, P4 ;  /* 0x00000004ff067807 */ /* 0x000fe20002000000 */
[----:B------:R-:W-:Y:S01]  /*3330*/  IMAD.MOV.U32 R93, RZ, RZ, R100 ;  /* 0x000000ffff5d7224 */ /* 0x000fe200078e0064 */
[----:B------:R-:W-:Y:S01]  /*3340*/  IADD3 R88, P3, R22, R127, RZ ;  /* 0x0000007f16587210 */ /* 0x000fe20007f7e0ff */
[----:B------:R-:W-:Y:S01]  /*3350*/  IMAD.X R91, R100, 0x1, R107, P6 ;  /* 0x00000001645b7824 */ /* 0x000fe200030e066b */
[----:B------:R-:W-:Y:S02]  /*3360*/  SEL R6, R6, RZ, !P1 ;  /* 0x000000ff06067207 */ /* 0x000fe40004800000 */
[----:B------:R-:W-:Y:S01]  /*3370*/  ISETP.GE.AND P6, PT, R79, R4, PT ;  /* 0x000000044f00720c */ /* 0x000fe20003fc6270 */
[----:B------:R-:W-:Y:S01]  /*3380*/  IMAD.X R89, R100, 0x1, R105, P3 ;  /* 0x0000000164597824 */ /* 0x000fe200018e0669 */
[----:B------:R-:W-:Y:S01]  /*3390*/  ISETP.NE.U32.AND P3, PT, R6, RZ, PT ;  /* 0x000000ff0600720c */ /* 0x000fe20003f65070 */
[----:B---3--:R-:W-:Y:S01]  /*33a0*/  IMAD.WIDE R86, R121, 0x4, R92 ;  /* 0x0000000479567825 */ /* 0x008fe200078e025c */
[----:B------:R-:W-:-:S02]  /*33b0*/  SEL R6, RZ, 0x4, P6 ;  /* 0x00000004ff067807 */ /* 0x000fc40003000000 */
[----:B------:R-:W-:Y:S01]  /*33c0*/  SEL R78, R78, RZ, !P1 ;  /* 0x000000ff4e4e7207 */ /* 0x000fe20004800000 */
[----:B------:R1:W-:Y:S01]  /*33d0*/  LDGSTS.E [R85+0x8], desc[UR14][R88.64], P2 ;  /* 0x0000800058557fae */ /* 0x0003e2000912184e */
[----:B------:R-:W-:Y:S02]  /*33e0*/  IADD3 R94, P6, R58, R127, RZ ;  /* 0x0000007f3a5e7210 */ /* 0x000fe40007fde0ff */
[----:B------:R-:W-:Y:S01]  /*33f0*/  ISETP.GE.AND P2, PT, R81, R4, PT ;  /* 0x000000045100720c */ /* 0x000fe20003f46270 */
[----:B------:R2:W-:Y:S01]  /*3400*/  LDGSTS.E [R123], desc[UR14][R90.64], P5 ;  /* 0x000000005a7b7fae */ /* 0x0005e2000a92184e */
[----:B------:R-:W-:Y:S01]  /*3410*/  ISETP.NE.U32.AND P4, PT, R78, RZ, PT ;  /* 0x000000ff4e00720c */ /* 0x000fe20003f85070 */
[----:B------:R-:W-:Y:S01]  /*3420*/  IMAD.X R95, R100, 0x1, R103, P6 ;  /* 0x00000001645f7824 */ /* 0x000fe200030e0667 */
[----:B------:R-:W-:Y:S02]  /*3430*/  SEL R78, RZ, 0x4, P2 ;  /* 0x00000004ff4e7807 */ /* 0x000fe40001000000 */
[----:B------:R-:W-:-:S02]  /*3440*/  SEL R6, R6, RZ, !P1 ;  /* 0x000000ff06067207 */ /* 0x000fc40004800000 */
[-C--:B------:R-:W-:Y:S01]  /*3450*/  ISETP.GE.AND P6, PT, R2, R4.reuse, PT ;  /* 0x000000040200720c */ /* 0x080fe20003fc6270 */
[----:B------:R3:W-:Y:S01]  /*3460*/  LDGSTS.E [R123+0x8], desc[UR14][R94.64], P3 ;  /* 0x000080005e7b7fae */ /* 0x0007e2000992184e */
[----:B------:R-:W-:Y:S01]  /*3470*/  ISETP.GE.AND P5, PT, R83, R4, PT ;  /* 0x000000045300720c */ /* 0x000fe20003fa6270 */
[--C-:B-1----:R-:W-:Y:S01]  /*3480*/  IMAD.WIDE R88, R119, 0x4, R92.reuse ;  /* 0x0000000477587825 */ /* 0x102fe200078e025c */
[----:B------:R-:W-:Y:S02]  /*3490*/  SEL R78, R78, RZ, !P1 ;  /* 0x000000ff4e4e7207 */ /* 0x000fe40004800000 */
[----:B------:R-:W-:Y:S01]  /*34a0*/  ISETP.NE.U32.AND P2, PT, R6, RZ, PT ;  /* 0x000000ff0600720c */ /* 0x000fe20003f45070 */
[--C-:B--2---:R-:W-:Y:S01]  /*34b0*/  IMAD.WIDE R90, R111, 0x4, R92.reuse ;  /* 0x000000046f5a7825 */ /* 0x104fe200078e025c */
[----:B------:R-:W-:Y:S02]  /*34c0*/  SEL R85, RZ, 0x4, P6 ;  /* 0x00000004ff557807 */ /* 0x000fe40003000000 */
[----:B------:R-:W-:Y:S01]  /*34d0*/  SEL R6, RZ, 0x4, P5 ;  /* 0x00000004ff067807 */ /* 0x000fe20002800000 */
[----:B------:R-:W-:Y:S01]  /*34e0*/  IMAD.WIDE R92, R101, 0x4, R92 ;  /* 0x00000004655c7825 */ /* 0x000fe200078e025c */
[----:B------:R-:W-:-:S02]  /*34f0*/  ISETP.NE.U32.AND P5, PT, R78, RZ, PT ;  /* 0x000000ff4e00720c */ /* 0x000fc40003fa5070 */
[----:B------:R-:W-:Y:S01]  /*3500*/  SEL R78, R85, RZ, !P1 ;  /* 0x000000ff554e7207 */ /* 0x000fe20004800000 */
[----:B------:R-:W-:Y:S01]  /*3510*/  VIADD R85, R72, UR5 ;  /* 0x0000000548557c36 */ /* 0x000fe20008000000 */
[----:B------:R-:W-:Y:S01]  /*3520*/  SEL R6, R6, RZ, !P1 ;  /* 0x000000ff06067207 */ /* 0x000fe20004800000 */
[----:B------:R-:W-:Y:S01]  /*3530*/  ULEA UR5, UR12, UR7, 0xd ;  /* 0x000000070c057291 */ /* 0x000fe2000f8e683f */
[----:B------:R-:W-:Y:S01]  /*3540*/  IADD3 R96, P3, R12, R129, RZ ;  /* 0x000000810c607210 */ /* 0x000fe20007f7e0ff */
[----:B------:R-:W-:Y:S01]  /*3550*/  VIADD R4, R4, 0xffffffe0 ;  /* 0xffffffe004047836 */ /* 0x000fe20000000000 */
[----:B------:R-:W-:Y:S01]  /*3560*/  ISETP.NE.U32.AND P6, PT, R6, RZ, PT ;  /* 0x000000ff0600720c */ /* 0x000fe20003fc5070 */
[----:B------:R1:W-:Y:S01]  /*3570*/  LDGSTS.E [R85], desc[UR14][R86.64], P4 ;  /* 0x0000000056557fae */ /* 0x0003e2000a12184e */
[----:B------:R-:W-:Y:S01]  /*3580*/  ISETP.NE.U32.AND P1, PT, R78, RZ, PT ;  /* 0x000000ff4e00720c */ /* 0x000fe20003f25070 */
[----:B------:R-:W-:Y:S02]  /*3590*/  IMAD.X R97, R131, 0x1, R82, P3 ;  /* 0x0000000183617824 */ /* 0x000fe400018e0652 */
[----:B------:R2:W-:Y:S01]  /*35a0*/  LDGSTS.E [R85+0x8], desc[UR14][R88.64], P2 ;  /* 0x0000800058557fae */ /* 0x0005e2000912184e */
[----:B------:R-:W-:Y:S01]  /*35b0*/  IADD3 R98, P2, R12, R133, RZ ;  /* 0x000000850c627210 */ /* 0x000fe20007f5e0ff */
[----:B---3--:R-:W-:-:S02]  /*35c0*/  VIADD R123, R10, UR5 ;  /* 0x000000050a7b7c36 */ /* 0x008fc40008000000 */
[----:B------:R3:W-:Y:S02]  /*35d0*/  LDGSTS.E [R125], desc[UR14][R90.64], P5 ;  /* 0x000000005a7d7fae */ /* 0x0007e4000a92184e */
[--C-:B------:R-:W-:Y:S01]  /*35e0*/  IMAD.X R99, R135, 0x1, R82.reuse, P2 ;  /* 0x0000000187637824 */ /* 0x100fe200010e0652 */
[C---:B------:R-:W-:Y:S01]  /*35f0*/  IADD3 R94, P2, R12.reuse, R141, RZ ;  /* 0x0000008d0c5e7210 */ /* 0x040fe20007f5e0ff */
[----:B------:R4:W-:Y:S01]  /*3600*/  LDGSTS.E [R125+0x8], desc[UR14][R92.64], P6 ;  /* 0x000080005c7d7fae */ /* 0x0009e2000b12184e */
[C---:B-1----:R-:W-:Y:S02]  /*3610*/  IADD3 R86, P3, R12.reuse, R137, RZ ;  /* 0x000000890c567210 */ /* 0x042fe40007f7e0ff */
[-C--:B------:R-:W-:Y:S01]  /*3620*/  IADD3 R137, P5, R137, R102.reuse, RZ ;  /* 0x0000006689897210 */ /* 0x080fe20007fbe0ff */
[--C-:B------:R-:W-:Y:S01]  /*3630*/  IMAD.X R95, R143, 0x1, R82.reuse, P2 ;  /* 0x000000018f5f7824 */ /* 0x100fe200010e0652 */
[----:B------:R-:W0:Y:S01]  /*3640*/  LDGDEPBAR ;  /* 0x00000000000079af */ /* 0x000e220000000000 */
[C---:B------:R-:W-:Y:S01]  /*3650*/  IMAD.X R87, R139.reuse, 0x1, R82, P3 ;  /* 0x000000018b577824 */ /* 0x040fe200018e0652 */
[C---:B--2---:R-:W-:Y:S01]  /*3660*/  IADD3 R88, P3, R12.reuse, R145, RZ ;  /* 0x000000910c587210 */ /* 0x044fe20007f7e0ff */
[----:B------:R-:W-:Y:S01]  /*3670*/  IMAD.X R139, R139, 0x1, R104, P5 ;  /* 0x000000018b8b7824 */ /* 0x000fe200028e0668 */
[C---:B---3--:R-:W-:Y:S01]  /*3680*/  IADD3 R90, P2, R12.reuse, R149, RZ ;  /* 0x000000950c5a7210 */ /* 0x048fe20007f5e0ff */
[----:B------:R1:W-:Y:S02]  /*3690*/  LDGSTS.E [R123+0xc000], desc[UR14][R96.64], P1 ;  /* 0x0c000000607b7fae */ /* 0x0003e4000892184e */
[--C-:B------:R-:W-:Y:S01]  /*36a0*/  IMAD.X R89, R147, 0x1, R82.reuse, P3 ;  /* 0x0000000193597824 */ /* 0x100fe200018e0652 */
[----:B----4-:R-:W-:Y:S01]  /*36b0*/  IADD3 R92, P3, R12, R153, RZ ;  /* 0x000000990c5c7210 */ /* 0x010fe20007f7e0ff */
[----:B------:R-:W-:Y:S01]  /*36c0*/  IMAD.X R91, R151, 0x1, R82, P2 ;  /* 0x00000001975b7824 */ /* 0x000fe200010e0652 */
[----:B------:R2:W-:Y:S01]  /*36d0*/  LDGSTS.E [R123+0xc400], desc[UR14][R98.64], P1 ;  /* 0x0c400000627b7fae */ /* 0x0005e2000892184e */
[----:B------:R-:W-:-:S02]  /*36e0*/  IADD3 R149, P2, R149, R102, RZ ;  /* 0x0000006695957210 */ /* 0x000fc40007f5e0ff */
[----:B------:R-:W-:Y:S01]  /*36f0*/  IMAD.X R93, R155, 0x1, R82, P3 ;  /* 0x000000019b5d7824 */ /* 0x000fe200018e0652 */
[-C--:B------:R-:W-:Y:S01]  /*3700*/  IADD3 R145, P3, R145, R102.reuse, RZ ;  /* 0x0000006691917210 */ /* 0x080fe20007f7e0ff */
[----:B------:R2:W-:Y:S01]  /*3710*/  LDGSTS.E [R123+0xc800], desc[UR14][R86.64], P1 ;  /* 0x0c800000567b7fae */ /* 0x0005e2000892184e */
[--C-:B------:R-:W-:Y:S01]  /*3720*/  IMAD.X R151, R151, 0x1, R104.reuse, P2 ;  /* 0x0000000197977824 */ /* 0x100fe200010e0668 */
[----:B-1----:R-:W-:Y:S02]  /*3730*/  IADD3 R96, P4, R12, R157, RZ ;  /* 0x0000009d0c607210 */ /* 0x002fe40007f9e0ff */
[----:B------:R2:W-:Y:S01]  /*3740*/  LDGSTS.E [R123+0xcc00], desc[UR14][R94.64], P1 ;  /* 0x0cc000005e7b7fae */ /* 0x0005e2000892184e */
[----:B------:R-:W-:Y:S01]  /*3750*/  IMAD.X R147, R147, 0x1, R104, P3 ;  /* 0x0000000193937824 */ /* 0x000fe200018e0668 */
[----:B------:R-:W-:Y:S01]  /*3760*/  ISETP.NE.U32.AND P3, PT, R80, UR4, PT ;  /* 0x0000000450007c0c */ /* 0x000fe2000bf65070 */
[----:B------:R-:W-:Y:S01]  /*3770*/  IMAD.X R97, R159, 0x1, R82, P4 ;  /* 0x000000019f617824 */ /* 0x000fe200020e0652 */
[----:B------:R2:W-:Y:S01]  /*3780*/  LDGSTS.E [R123+0xd000], desc[UR14][R88.64], P1 ;  /* 0x0d000000587b7fae */ /* 0x0005e2000892184e */
[----:B------:R-:W-:-:S02]  /*3790*/  IADD3 R157, P6, R157, R102, RZ ;  /* 0x000000669d9d7210 */ /* 0x000fc40007fde0ff */
[-C--:B------:R-:W-:Y:S01]  /*37a0*/  IADD3 R141, P4, R141, R102.reuse, RZ ;  /* 0x000000668d8d7210 */ /* 0x080fe20007f9e0ff */
[----:B------:R2:W-:Y:S01]  /*37b0*/  LDGSTS.E [R123+0xd400], desc[UR14][R90.64], P1 ;  /* 0x0d4000005a7b7fae */ /* 0x0005e2000892184e */
[----:B------:R-:W-:Y:S01]  /*37c0*/  LEA R127, P2, R76, R127, 0x2 ;  /* 0x0000007f4c7f7211 */ /* 0x000fe200078410ff */
[--C-:B------:R-:W-:Y:S01]  /*37d0*/  IMAD.X R159, R159, 0x1, R104.reuse, P6 ;  /* 0x000000019f9f7824 */ /* 0x100fe200030e0668 */
[-C--:B------:R-:W-:Y:S01]  /*37e0*/  IADD3 R133, P6, R133, R102.reuse, RZ ;  /* 0x0000006685857210 */ /* 0x080fe20007fde0ff */
[----:B------:R2:W-:Y:S01]  /*37f0*/  LDGSTS.E [R123+0xd800], desc[UR14][R92.64], P1 ;  /* 0x0d8000005c7b7fae */ /* 0x0005e2000892184e */
[--C-:B------:R-:W-:Y:S02]  /*3800*/  IMAD.X R143, R143, 0x1, R104.reuse, P4 ;  /* 0x000000018f8f7824 */ /* 0x100fe400020e0668 */
[----:B------:R-:W-:Y:S01]  /*3810*/  IMAD.X R100, R100, 0x1, R171, P2 ;  /* 0x0000000164647824 */ /* 0x000fe200010e06ab */
[----:B------:R2:W-:Y:S01]  /*3820*/  LDGSTS.E [R123+0xdc00], desc[UR14][R96.64], P1 ;  /* 0x0dc00000607b7fae */ /* 0x0005e2000892184e */
[----:B------:R-:W-:Y:S01]  /*3830*/  IADD3 R153, P1, R153, R102, RZ ;  /* 0x0000006699997210 */ /* 0x000fe20007f3e0ff */
[----:B------:R-:W-:-:S02]  /*3840*/  IMAD.X R135, R135, 0x1, R104, P6 ;  /* 0x0000000187877824 */ /* 0x000fc400030e0668 */
[----:B------:R-:W0:Y:S02]  /*3850*/  LDGDEPBAR ;  /* 0x00000000000079af */ /* 0x000e240000000000 */
[----:B------:R-:W-:Y:S01]  /*3860*/  IMAD.X R155, R155, 0x1, R104, P1 ;  /* 0x000000019b9b7824 */ /* 0x000fe200008e0668 */
[----:B------:R-:W-:-:S05]  /*3870*/  IADD3 R129, P1, R129, R102, RZ ;  /* 0x0000006681817210 */ /* 0x000fca0007f3e0ff */
[----:B------:R-:W-:Y:S01]  /*3880*/  IMAD.X R131, R131, 0x1, R104, P1 ;  /* 0x0000000183837824 */ /* 0x000fe200008e0668 */
[----:B--2---:R-:W-:Y:S07]  /*3890*/  @P3 BRA `(.L_x_1) ;  /* 0xfffffff000ac3947 */ /* 0x004fee000383ffff */
.L_x_0:
[----:B------:R-:W-:Y:S02]  /*38a0*/  WARPGROUP.DEPBAR.LE gsb0, 0x0 ;  /* 0x00008000000079c5 */ /* 0x000fe40000010000 */
[----:B------:R-:W-:-:S04]  /*38b0*/  DEPBAR.LE SB0, 0x0 ;  /* 0x000080000000791a */ /* 0x000fc80000000000 */
[----:B------:R-:W-:Y:S01]  /*38c0*/  IADD3 R7, R7, UR7, R84 ;  /* 0x0000000707077c10 */ /* 0x000fe2000fffe054 */
[----:B------:R-:W-:Y:S01]  /*38d0*/  ULDC UR4, c[0x0][0x244] ;  /* 0x0000910000047ab9 */ /* 0x000fe20000000800 */
[----:B------:R-:W-:Y:S01]  /*38e0*/  LEA R67, R8, UR7, 0x4 ;  /* 0x0000000708437c11 */ /* 0x000fe2000f8e20ff */
[----:B------:R-:W-:Y:S01]  /*38f0*/  BAR.SYNC.DEFER_BLOCKING 0x0 ;  /* 0x0000000000007b1d */ /* 0x000fe20000010000 */
[----:B------:R-:W-:Y:S01]  /*3900*/  LOP3.LUT R4, R0, 0x3c, R11, 0xfe, !PT ;  /* 0x0000003c00047812 */ /* 0x000fe200078efe0b */
[----:B------:R-:W-:Y:S01]  /*3910*/  IMAD.IADD R65, R60, 0x1, R7 ;  /* 0x000000013c417824 */ /* 0x000fe200078e0207 */
[C---:B------:R-:W-:Y:S02]  /*3920*/  LOP3.LUT R2, R0.reuse, R11, RZ, 0xfc, !PT ;  /* 0x0000000b00027212 */ /* 0x040fe400078efcff */
[----:B------:R-:W-:-:S03]  /*3930*/  LOP3.LUT R66, R0, 0x3a, R11, 0xfe, !PT ;  /* 0x0000003a00427812 */ /* 0x000fc600078efe0b */
[----:B------:R-:W1:Y:S01]  /*3940*/  LDC R69, c[0x0][0x248] ;  /* 0x00009200ff457b82 */ /* 0x000e620000000800 */
[C-C-:B------:R-:W-:Y:S02]  /*3950*/  LOP3.LUT R68, R0.reuse, 0x38, R11.reuse, 0xfe, !PT ;  /* 0x0000003800447812 */ /* 0x140fe400078efe0b */
[C-C-:B------:R-:W-:Y:S02]  /*3960*/  LOP3.LUT R70, R0.reuse, 0x36, R11.reuse, 0xfe, !PT ;  /* 0x0000003600467812 */ /* 0x140fe400078efe0b */
[C-C-:B------:R-:W-:Y:S02]  /*3970*/  LOP3.LUT R72, R0.reuse, 0x34, R11.reuse, 0xfe, !PT ;  /* 0x0000003400487812 */ /* 0x140fe400078efe0b */
[C-C-:B------:R-:W-:Y:S02]  /*3980*/  LOP3.LUT R74, R0.reuse, 0x32, R11.reuse, 0xfe, !PT ;  /* 0x00000032004a7812 */ /* 0x140fe400078efe0b */
[C-C-:B------:R-:W-:Y:S02]  /*3990*/  LOP3.LUT R76, R0.reuse, 0x30, R11.reuse, 0xfe, !PT ;  /* 0x00000030004c7812 */ /* 0x140fe400078efe0b */
[----:B------:R-:W-:-:S02]  /*39a0*/  LOP3.LUT R78, R0, 0x2e, R11, 0xfe, !PT ;  /* 0x0000002e004e7812 */ /* 0x000fc400078efe0b */
[C-C-:B------:R-:W-:Y:S02]  /*39b0*/  LOP3.LUT R80, R0.reuse, 0x2c, R11.reuse, 0xfe, !PT ;  /* 0x0000002c00507812 */ /* 0x140fe400078efe0b */
[C-C-:B------:R-:W-:Y:S02]  /*39c0*/  LOP3.LUT R82, R0.reuse, 0x2a, R11.reuse, 0xfe, !PT ;  /* 0x0000002a00527812 */ /* 0x140fe400078efe0b */
[C-C-:B------:R-:W-:Y:S01]  /*39d0*/  LOP3.LUT R84, R0.reuse, 0x28, R11.reuse, 0xfe, !PT ;  /* 0x0000002800547812 */ /* 0x140fe200078efe0b */
[----:B------:R-:W-:Y:S01]  /*39e0*/  STSM.16.M88.4 [R65], R24 ;  /* 0x0000001841007844 */ /* 0x000fe20000000200 */
[C-C-:B------:R-:W-:Y:S02]  /*39f0*/  LOP3.LUT R86, R0.reuse, 0x26, R11.reuse, 0xfe, !PT ;  /* 0x0000002600567812 */ /* 0x140fe400078efe0b */
[C-C-:B------:R-:W-:Y:S01]  /*3a00*/  LOP3.LUT R88, R0.reuse, 0x24, R11.reuse, 0xfe, !PT ;  /* 0x0000002400587812 */ /* 0x140fe200078efe0b */
[----:B------:R-:W-:Y:S01]  /*3a10*/  BAR.SYNC.DEFER_BLOCKING 0x0 ;  /* 0x0000000000007b1d */ /* 0x000fe20000010000 */
[----:B------:R-:W-:-:S02]  /*3a20*/  LOP3.LUT R90, R0, 0x22, R11, 0xfe, !PT ;  /* 0x00000022005a7812 */ /* 0x000fc400078efe0b */
        /* <DEDUP_REMOVED lines=8> */
[C-C-:B------:R-:W-:Y:S02]  /*3ab0*/  LOP3.LUT R106, R0.reuse, 0x12, R11.reuse, 0xfe, !PT ;  /* 0x00000012006a7812 */ /* 0x140fe400078efe0b */
[C-C-:B------:R-:W-:Y:S02]  /*3ac0*/  LOP3.LUT R108, R0.reuse, 0x10, R11.reuse, 0xfe, !PT ;  /* 0x00000010006c7812 */ /* 0x140fe400078efe0b */
[C-C-:B------:R-:W-:Y:S01]  /*3ad0*/  LOP3.LUT R110, R0.reuse, 0xe, R11.reuse, 0xfe, !PT ;  /* 0x0000000e006e7812 */ /* 0x140fe200078efe0b */
[----:B------:R-:W2:Y:S01]  /*3ae0*/  LDS.128 R60, [R67] ;  /* 0x00000000433c7984 */ /* 0x000ea20000000c00 */
[----:B------:R-:W-:-:S02]  /*3af0*/  LOP3.LUT R112, R0, 0xc, R11, 0xfe, !PT ;  /* 0x0000000c00707812 */ /* 0x000fc400078efe0b */
[C-C-:B------:R-:W-:Y:S01]  /*3b00*/  LOP3.LUT R114, R0.reuse, 0xa, R11.reuse, 0xfe, !PT ;  /* 0x0000000a00727812 */ /* 0x140fe200078efe0b */
[----:B------:R-:W-:Y:S01]  /*3b10*/  BAR.SYNC.DEFER_BLOCKING 0x0 ;  /* 0x0000000000007b1d */ /* 0x000fe20000010000 */
[C-C-:B------:R-:W-:Y:S02]  /*3b20*/  LOP3.LUT R116, R0.reuse, 0x8, R11.reuse, 0xfe, !PT ;  /* 0x0000000800747812 */ /* 0x140fe400078efe0b */
[C-C-:B------:R-:W-:Y:S02]  /*3b30*/  LOP3.LUT R118, R0.reuse, 0x6, R11.reuse, 0xfe, !PT ;  /* 0x0000000600767812 */ /* 0x140fe400078efe0b */
[--C-:B------:R-:W-:Y:S02]  /*3b40*/  LOP3.LUT R6, R0, 0x4, R11.reuse, 0xfe, !PT ;  /* 0x0000000400067812 */ /* 0x100fe400078efe0b */
[-C--:B------:R-:W-:Y:S01]  /*3b50*/  ISETP.LT.AND P1, PT, R4, R3.reuse, !P0 ;  /* 0x000000030400720c */ /* 0x080fe20004721270 */
[----:B------:R-:W-:Y:S01]  /*3b60*/  IMAD R4, R9, UR4, RZ ;  /* 0x0000000409047c24 */ /* 0x000fe2000f8e02ff */
[----:B------:R-:W-:Y:S01]  /*3b70*/  LOP3.LUT R0, R0, 0x2, R11, 0xfe, !PT ;  /* 0x0000000200007812 */ /* 0x000fe200078efe0b */
[----:B------:R-:W-:Y:S01]  /*3b80*/  ULDC.64 UR4, c[0x0][0x220] ;  /* 0x0000880000047ab9 */ /* 0x000fe20000000a00 */
[C---:B------:R-:W-:Y:S01]  /*3b90*/  ISETP.LT.AND P4, PT, R2.reuse, R3, !P0 ;  /* 0x000000030200720c */ /* 0x040fe20004781270 */
[----:B-1----:R-:W-:Y:S01]  /*3ba0*/  IMAD R2, R2, R69, RZ ;  /* 0x0000004502027224 */ /* 0x002fe200078e02ff */
[C---:B------:R-:W-:Y:S01]  /*3bb0*/  ISETP.LT.AND P2, PT, R0.reuse, R3, !P0 ;  /* 0x000000030000720c */ /* 0x040fe20004741270 */
[-C--:B------:R-:W-:Y:S01]  /*3bc0*/  IMAD R0, R0, R69.reuse, RZ ;  /* 0x0000004500007224 */ /* 0x080fe200078e02ff */
[----:B------:R1:W-:Y:S01]  /*3bd0*/  STSM.16.M88.4 [R65], R28 ;  /* 0x0000001c41007844 */ /* 0x0003e20000000200 */
[----:B------:R-:W-:Y:S01]  /*3be0*/  BAR.SYNC.DEFER_BLOCKING 0x0 ;  /* 0x0000000000007b1d */ /* 0x000fe20000010000 */
[----:B-1----:R-:W-:-:S02]  /*3bf0*/  IMAD R29, R6, R69, RZ ;  /* 0x00000045061d7224 */ /* 0x002fc400078e02ff */
[----:B------:R-:W-:-:S03]  /*3c00*/  IMAD R31, R118, R69, RZ ;  /* 0x00000045761f7224 */ /* 0x000fc600078e02ff */
[----:B------:R-:W1:Y:S02]  /*3c10*/  LDS.128 R56, [R67] ;  /* 0x0000000043387984 */ /* 0x000e640000000c00 */
[----:B------:R-:W-:Y:S06]  /*3c20*/  BAR.SYNC.DEFER_BLOCKING 0x0 ;  /* 0x0000000000007b1d */ /* 0x000fec0000010000 */
[----:B------:R3:W-:Y:S02]  /*3c30*/  STSM.16.M88.4 [R65], R32 ;  /* 0x0000002041007844 */ /* 0x0007e40000000200 */
[----:B------:R-:W-:Y:S01]  /*3c40*/  BAR.SYNC.DEFER_BLOCKING 0x0 ;  /* 0x0000000000007b1d */ /* 0x000fe20000010000 */
[----:B---3--:R-:W-:Y:S01]  /*3c50*/  LEA R35, P3, R4, UR4, 0x2 ;  /* 0x0000000404237c11 */ /* 0x008fe2000f8610ff */
[----:B------:R-:W-:-:S03]  /*3c60*/  IMAD R34, R110, R69, RZ ;  /* 0x000000456e227224 */ /* 0x000fc600078e02ff */
[-C--:B------:R-:W-:Y:S02]  /*3c70*/  LEA R24, P6, R2, R35.reuse, 0x2 ;  /* 0x0000002302187211 */ /* 0x080fe400078c10ff */
[----:B------:R-:W-:Y:S01]  /*3c80*/  LEA R26, P5, R0, R35, 0x2 ;  /* 0x00000023001a7211 */ /* 0x000fe200078a10ff */
[----:B------:R-:W3:Y:S01]  /*3c90*/  LDS.128 R20, [R67] ;  /* 0x0000000043147984 */ /* 0x000ee20000000c00 */
[----:B------:R-:W-:Y:S06]  /*3ca0*/  BAR.SYNC.DEFER_BLOCKING 0x0 ;  /* 0x0000000000007b1d */ /* 0x000fec0000010000 */
[----:B------:R4:W-:Y:S02]  /*3cb0*/  STSM.16.M88.4 [R65], R36 ;  /* 0x0000002441007844 */ /* 0x0009e40000000200 */
[----:B------:R-:W-:Y:S01]  /*3cc0*/  BAR.SYNC.DEFER_BLOCKING 0x0 ;  /* 0x0000000000007b1d */ /* 0x000fe20000010000 */
[----:B----4-:R-:W-:-:S02]  /*3cd0*/  LEA.HI.X.SX32 R37, R4, UR5, 0x2, P3 ;  /* 0x0000000504257c11 */ /* 0x010fc400098f16ff */
[----:B------:R-:W-:Y:S02]  /*3ce0*/  ISETP.LT.AND P3, PT, R6, R3, !P0 ;  /* 0x000000030600720c */ /* 0x000fe40004761270 */
[----:B------:R-:W-:Y:S01]  /*3cf0*/  LEA.HI.X.SX32 R25, R2, R37, 0x2, P6 ;  /* 0x0000002502197211 */ /* 0x000fe200030f16ff */
[----:B------:R-:W-:Y:S01]  /*3d00*/  IMAD R2, R69, 0x20, R2 ;  /* 0x0000002045027824 */ /* 0x000fe200078e0202 */
[C---:B------:R-:W-:Y:S02]  /*3d10*/  LEA R28, P6, R29.reuse, R35, 0x2 ;  /* 0x000000231d1c7211 */ /* 0x040fe400078c10ff */
[----:B------:R-:W-:Y:S01]  /*3d20*/  LEA.HI.X.SX32 R27, R0, R37, 0x2, P5 ;  /* 0x00000025001b7211 */ /* 0x000fe200028f16ff */
[----:B------:R-:W-:Y:S01]  /*3d30*/  IMAD R0, R112, R69, RZ ;  /* 0x0000004570007224 */ /* 0x000fe200078e02ff */
[----:B------:R-:W-:Y:S01]  /*3d40*/  LEA.HI.X.SX32 R29, R29, R37, 0x2, P6 ;  /* 0x000000251d1d7211 */ /* 0x000fe200030f16ff */
[----:B------:R-:W4:Y:S01]  /*3d50*/  LDS.128 R16, [R67] ;  /* 0x0000000043107984 */ /* 0x000f220000000c00 */
[----:B------:R-:W-:Y:S01]  /*3d60*/  BAR.SYNC.DEFER_BLOCKING 0x0 ;  /* 0x0000000000007b1d */ /* 0x000fe20000010000 */
[----:B------:R-:W-:-:S04]  /*3d70*/  LEA R30, P5, R31, R35, 0x2 ;  /* 0x000000231f1e7211 */ /* 0x000fc800078a10ff */
[----:B------:R-:W-:Y:S01]  /*3d80*/  LEA.HI.X.SX32 R31, R31, R37, 0x2, P5 ;  /* 0x000000251f1f7211 */ /* 0x000fe200028f16ff */
[----:B------:R-:W-:Y:S02]  /*3d90*/  STSM.16.M88.4 [R65], R40 ;  /* 0x0000002841007844 */ /* 0x000fe40000000200 */
[----:B------:R-:W-:Y:S06]  /*3da0*/  BAR.SYNC.DEFER_BLOCKING 0x0 ;  /* 0x0000000000007b1d */ /* 0x000fec0000010000 */
[----:B------:R-:W5:Y:S02]  /*3db0*/  LDS.128 R12, [R67] ;  /* 0x00000000430c7984 */ /* 0x000f640000000c00 */
[----:B------:R-:W-:Y:S06]  /*3dc0*/  BAR.SYNC.DEFER_BLOCKING 0x0 ;  /* 0x0000000000007b1d */ /* 0x000fec0000010000 */
        /* <DEDUP_REMOVED lines=10> */
[----:B--2---:R2:W-:Y:S01]  /*3e70*/  @P4 STG.E desc[UR14][R24.64], R60 ;  /* 0x0000003c18004986 */ /* 0x0045e2000c10190e */
[----:B------:R-:W-:-:S03]  /*3e80*/  ISETP.LT.AND P4, PT, R118, R3, !P0 ;  /* 0x000000037600720c */ /* 0x000fc60004781270 */
[----:B------:R-:W-:Y:S01]  /*3e90*/  @P2 STG.E desc[UR14][R26.64], R61 ;  /* 0x0000003d1a002986 */ /* 0x000fe2000c10190e */
[C---:B------:R-:W-:Y:S01]  /*3ea0*/  ISETP.LT.AND P2, PT, R116.reuse, R3, !P0 ;  /* 0x000000037400720c */ /* 0x040fe20004741270 */
[----:B------:R-:W-:Y:S02]  /*3eb0*/  IMAD R116, R116, R69, RZ ;  /* 0x0000004574747224 */ /* 0x000fe400078e02ff */
[----:B------:R3:W-:Y:S01]  /*3ec0*/  @P3 STG.E desc[UR14][R28.64], R62 ;  /* 0x0000003e1c003986 */ /* 0x0007e2000c10190e */
[C---:B------:R-:W-:Y:S01]  /*3ed0*/  ISETP.LT.AND P3, PT, R114.reuse, R3, !P0 ;  /* 0x000000037200720c */ /* 0x040fe20004761270 */
[----:B------:R-:W-:Y:S01]  /*3ee0*/  IMAD R114, R114, R69, RZ ;  /* 0x0000004572727224 */ /* 0x000fe200078e02ff */
[----:B--2---:R-:W-:-:S03]  /*3ef0*/  LEA R24, P6, R116, R35, 0x2 ;  /* 0x0000002374187211 */ /* 0x004fc600078c10ff */
[----:B------:R-:W-:Y:S01]  /*3f00*/  @P4 STG.E desc[UR14][R30.64], R63 ;  /* 0x0000003f1e004986 */ /* 0x000fe2000c10190e */
[----:B------:R-:W-:Y:S02]  /*3f10*/  LEA R32, P5, R114, R35, 0x2 ;  /* 0x0000002372207211 */ /* 0x000fe400078a10ff */
[-C--:B------:R-:W-:Y:S02]  /*3f20*/  LEA.HI.X.SX32 R25, R116, R37.reuse, 0x2, P6 ;  /* 0x0000002574197211 */ /* 0x080fe400030f16ff */
[----:B------:R-:W-:Y:S02]  /*3f30*/  LEA.HI.X.SX32 R33, R114, R37, 0x2, P5 ;  /* 0x0000002572217211 */ /* 0x000fe400028f16ff */
[----:B------:R-:W-:Y:S01]  /*3f40*/  ISETP.LT.AND P4, PT, R112, R3, !P0 ;  /* 0x000000037000720c */ /* 0x000fe20004781270 */
[----:B-1----:R1:W-:Y:S01]  /*3f50*/  @P2 STG.E desc[UR14][R24.64], R56 ;  /* 0x0000003818002986 */ /* 0x0023e2000c10190e */
[-C--:B---3--:R-:W-:Y:S02]  /*3f60*/  LEA R28, P5, R34, R35.reuse, 0x2 ;  /* 0x00000023221c7211 */ /* 0x088fe400078a10ff */
[----:B------:R-:W-:Y:S01]  /*3f70*/  LEA R26, P6, R0, R35, 0x2 ;  /* 0x00000023001a7211 */ /* 0x000fe200078c10ff */
[----:B------:R2:W-:Y:S01]  /*3f80*/  @P3 STG.E desc[UR14][R32.64], R57 ;  /* 0x0000003920003986 */ /* 0x0005e2000c10190e */
[C---:B------:R-:W-:Y:S01]  /*3f90*/  ISETP.LT.AND P3, PT, R108.reuse, R3, !P0 ;  /* 0x000000036c00720c */ /* 0x040fe20004761270 */
[----:B------:R-:W-:Y:S01]  /*3fa0*/  IMAD R108, R108, R69, RZ ;  /* 0x000000456c6c7224 */ /* 0x000fe200078e02ff */
[----:B------:R-:W-:-:S02]  /*3fb0*/  ISETP.LT.AND P2, PT, R110, R3, !P0 ;  /* 0x000000036e00720c */ /* 0x000fc40004741270 */
[----:B------:R-:W-:Y:S01]  /*3fc0*/  LEA.HI.X.SX32 R29, R34, R37, 0x2, P5 ;  /* 0x00000025221d7211 */ /* 0x000fe200028f16ff */
[----:B------:R-:W-:Y:S01]  /*3fd0*/  IMAD R34, R102, R69, RZ ;  /* 0x0000004566227224 */ /* 0x000fe200078e02ff */
[----:B------:R-:W-:Y:S01]  /*3fe0*/  LEA.HI.X.SX32 R27, R0, R37, 0x2, P6 ;  /* 0x00000025001b7211 */ /* 0x000fe200030f16ff */
[----:B------:R-:W-:Y:S01]  /*3ff0*/  IMAD R0, R104, R69, RZ ;  /* 0x0000004568007224 */ /* 0x000fe200078e02ff */
[C---:B------:R-:W-:Y:S01]  /*4000*/  ISETP.LT.AND P5, PT, R106.reuse, R3, !P0 ;  /* 0x000000036a00720c */ /* 0x040fe200047a1270 */
[----:B------:R-:W-:Y:S01]  /*4010*/  IMAD R106, R106, R69, RZ ;  /* 0x000000456a6a7224 */ /* 0x000fe200078e02ff */
[-C--:B-1----:R-:W-:Y:S01]  /*4020*/  LEA R24, P6, R108, R35.reuse, 0x2 ;  /* 0x000000236c187211 */ /* 0x082fe200078c10ff */
[----:B------:R1:W-:Y:S03]  /*4030*/  @P4 STG.E desc[UR14][R26.64], R58 ;  /* 0x0000003a1a004986 */ /* 0x0003e6000c10190e */
[----:B------:R-:W-:Y:S01]  /*4040*/  LEA R30, P4, R106, R35, 0x2 ;  /* 0x000000236a1e7211 */ /* 0x000fe200078810ff */
[----:B------:R-:W-:Y:S01]  /*4050*/  @P2 STG.E desc[UR14][R28.64], R59 ;  /* 0x0000003b1c002986 */ /* 0x000fe2000c10190e */
[----:B------:R-:W-:-:S02]  /*4060*/  LEA.HI.X.SX32 R25, R108, R37, 0x2, P6 ;  /* 0x000000256c197211 */ /* 0x000fc400030f16ff */
[----:B------:R-:W-:Y:S02]  /*4070*/  LEA.HI.X.SX32 R31, R106, R37, 0x2, P4 ;  /* 0x000000256a1f7211 */ /* 0x000fe400020f16ff */
[-C--:B------:R-:W-:Y:S01]  /*4080*/  ISETP.LT.AND P2, PT, R104, R3.reuse, !P0 ;  /* 0x000000036800720c */ /* 0x080fe20004741270 */
[----:B------:R3:W-:Y:S01]  /*4090*/  @P3 STG.E desc[UR14][R24.64], R20 ;  /* 0x0000001418003986 */ /* 0x0007e2000c10190e */
[----:B------:R-:W-:Y:S02]  /*40a0*/  ISETP.LT.AND P3, PT, R102, R3, !P0 ;  /* 0x000000036600720c */ /* 0x000fe40004761270 */
[-C--:B--2---:R-:W-:Y:S01]  /*40b0*/  LEA R32, P6, R0, R35.reuse, 0x2 ;  /* 0x0000002300207211 */ /* 0x084fe200078c10ff */
[----:B------:R2:W-:Y:S01]  /*40c0*/  @P5 STG.E desc[UR14][R30.64], R21 ;  /* 0x000000151e005986 */ /* 0x0005e2000c10190e */
[----:B-1----:R-:W-:Y:S02]  /*40d0*/  LEA R26, P4, R34, R35, 0x2 ;  /* 0x00000023221a7211 */ /* 0x002fe400078810ff */
[C---:B------:R-:W-:Y:S01]  /*40e0*/  ISETP.LT.AND P5, PT, R100.reuse, R3, !P0 ;  /* 0x000000036400720c */ /* 0x040fe200047a1270 */
[----:B------:R-:W-:Y:S01]  /*40f0*/  IMAD R100, R100, R69, RZ ;  /* 0x0000004564647224 */ /* 0x000fe200078e02ff */
[-C--:B------:R-:W-:Y:S01]  /*4100*/  LEA.HI.X.SX32 R33, R0, R37.reuse, 0x2, P6 ;  /* 0x0000002500217211 */ /* 0x080fe200030f16ff */
[----:B------:R-:W-:Y:S01]  /*4110*/  IMAD R0, R69, 0x2, R2 ;  /* 0x0000000245007824 */ /* 0x000fe200078e0202 */
[----:B------:R-:W-:-:S02]  /*4120*/  LEA.HI.X.SX32 R27, R34, R37, 0x2, P4 ;  /* 0x00000025221b7211 */ /* 0x000fc400020f16ff */
[----:B---3--:R-:W-:Y:S01]  /*4130*/  LEA R24, P4, R100, R35, 0x2 ;  /* 0x0000002364187211 */ /* 0x008fe200078810ff */
[----:B------:R1:W-:Y:S01]  /*4140*/  @P2 STG.E desc[UR14][R32.64], R22 ;  /* 0x0000001620002986 */ /* 0x0003e2000c10190e */
[C---:B------:R-:W-:Y:S01]  /*4150*/  ISETP.LT.AND P2, PT, R98.reuse, R3, !P0 ;  /* 0x000000036200720c */ /* 0x040fe20004741270 */
[----:B------:R-:W-:Y:S01]  /*4160*/  IMAD R98, R98, R69, RZ ;  /* 0x0000004562627224 */ /* 0x000fe200078e02ff */
[----:B------:R-:W-:Y:S01]  /*4170*/  LEA.HI.X.SX32 R25, R100, R37, 0x2, P4 ;  /* 0x0000002564197211 */ /* 0x000fe200020f16ff */
[----:B------:R3:W-:Y:S01]  /*4180*/  @P3 STG.E desc[UR14][R26.64], R23 ;  /* 0x000000171a003986 */ /* 0x0007e2000c10190e */
[C---:B------:R-:W-:Y:S01]  /*4190*/  ISETP.LT.AND P3, PT, R96.reuse, R3, !P0 ;  /* 0x000000036000720c */ /* 0x040fe20004761270 */
[----:B------:R-:W-:Y:S01]  /*41a0*/  IMAD R96, R96, R69, RZ ;  /* 0x0000004560607224 */ /* 0x000fe200078e02ff */
[----:B------:R-:W-:Y:S01]  /*41b0*/  LEA R28, P6, R98, R35, 0x2 ;  /* 0x00000023621c7211 */ /* 0x000fe200078c10ff */
[----:B----4-:R4:W-:Y:S01]  /*41c0*/  @P5 STG.E desc[UR14][R24.64], R16 ;  /* 0x0000001018005986 */ /* 0x0109e2000c10190e */
[C---:B------:R-:W-:Y:S01]  /*41d0*/  ISETP.LT.AND P4, PT, R94.reuse, R3, !P0 ;  /* 0x000000035e00720c */ /* 0x040fe20004781270 */
[----:B------:R-:W-:Y:S01]  /*41e0*/  IMAD R94, R94, R69, RZ ;  /* 0x000000455e5e7224 */ /* 0x000fe200078e02ff */
[----:B------:R-:W-:-:S02]  /*41f0*/  LEA R20, P5, R96, R35, 0x2 ;  /* 0x0000002360147211 */ /* 0x000fc400078a10ff */
[-C--:B------:R-:W-:Y:S02]  /*4200*/  LEA.HI.X.SX32 R29, R98, R37.reuse, 0x2, P6 ;  /* 0x00000025621d7211 */ /* 0x080fe400030f16ff */
[----:B--2---:R-:W-:Y:S02]  /*4210*/  LEA.HI.X.SX32 R21, R96, R37, 0x2, P5 ;  /* 0x0000002560157211 */ /* 0x004fe400028f16ff */
[----:B-1----:R-:W-:Y:S01]  /*4220*/  LEA R22, P6, R94, R35, 0x2 ;  /* 0x000000235e167211 */ /* 0x002fe200078c10ff */
[----:B------:R1:W-:Y:S01]  /*4230*/  @P2 STG.E desc[UR14][R28.64], R17 ;  /* 0x000000111c002986 */ /* 0x0003e2000c10190e */
[----:B------:R-:W-:Y:S02]  /*4240*/  ISETP.LT.AND P5, PT, R92, R3, !P0 ;  /* 0x000000035c00720c */ /* 0x000fe400047a1270 */
[----:B---3--:R-:W-:Y:S01]  /*4250*/  LEA.HI.X.SX32 R23, R94, R37, 0x2, P6 ;  /* 0x000000255e177211 */ /* 0x008fe200030f16ff */
[----:B------:R2:W-:Y:S01]  /*4260*/  @P3 STG.E desc[UR14][R20.64], R18 ;  /* 0x0000001214003986 */ /* 0x0005e2000c10190e */
[----:B----4-:R-:W-:-:S02]  /*4270*/  LEA R24, P3, R2, R35, 0x2 ;  /* 0x0000002302187211 */ /* 0x010fc400078610ff */
[----:B------:R-:W-:Y:S01]  /*4280*/  LEA R16, P6, R0, R35, 0x2 ;  /* 0x0000002300107211 */ /* 0x000fe200078c10ff */
[----:B------:R3:W-:Y:S01]  /*4290*/  @P4 STG.E desc[UR14][R22.64], R19 ;  /* 0x0000001316004986 */ /* 0x0007e2000c10190e */
[----:B------:R-:W-:Y:S01]  /*42a0*/  LEA.HI.X.SX32 R25, R2, R37, 0x2, P3 ;  /* 0x0000002502197211 */ /* 0x000fe200018f16ff */
[C---:B------:R-:W-:Y:S01]  /*42b0*/  IMAD R2, R69.reuse, 0x2, R0 ;  /* 0x0000000245027824 */ /* 0x040fe200078e0200 */
[-C--:B------:R-:W-:Y:S02]  /*42c0*/  ISETP.LT.AND P2, PT, R90, R3.reuse, !P0 ;  /* 0x000000035a00720c */ /* 0x080fe40004741270 */
[----:B------:R-:W-:Y:S01]  /*42d0*/  ISETP.LT.AND P4, PT, R88, R3, !P0 ;  /* 0x000000035800720c */ /* 0x000fe20004781270 */
[----:B-----5:R4:W-:Y:S01]  /*42e0*/  @P5 STG.E desc[UR14][R24.64], R12 ;  /* 0x0000000c18005986 */ /* 0x0209e2000c10190e */
[----:B-1----:R-:W-:Y:S01]  /*42f0*/  LEA.HI.X.SX32 R17, R0, R37, 0x2, P6 ;  /* 0x0000002500117211 */ /* 0x002fe200030f16ff */
[----:B------:R-:W-:Y:S01]  /*4300*/  IMAD R0, R69, 0x2, R2 ;  /* 0x0000000245007824 */ /* 0x000fe200078e0202 */
[----:B--2---:R-:W-:Y:S01]  /*4310*/  LEA R20, P5, R2, R35, 0x2 ;  /* 0x0000002302147211 */ /* 0x004fe200078a10ff */
[----:B------:R-:W1:Y:S01]  /*4320*/  LDS.128 R24, [R67] ;  /* 0x0000000043187984 */ /* 0x000e620000000c00 */
[----:B------:R-:W-:-:S02]  /*4330*/  ISETP.LT.AND P3, PT, R86, R3, !P0 ;  /* 0x000000035600720c */ /* 0x000fc40004761270 */
[----:B------:R-:W-:Y:S02]  /*4340*/  LEA R18, P6, R0, R35, 0x2 ;  /* 0x0000002300127211 */ /* 0x000fe400078c10ff */
[----:B------:R-:W-:Y:S01]  /*4350*/  LEA.HI.X.SX32 R21, R2, R37, 0x2, P5 ;  /* 0x0000002502157211 */ /* 0x000fe200028f16ff */
[C---:B------:R-:W-:Y:S01]  /*4360*/  IMAD R2, R69.reuse, 0x2, R0 ;  /* 0x0000000245027824 */ /* 0x040fe200078e0200 */
[----:B------:R-:W-:Y:S01]  /*4370*/  ISETP.LT.AND P5, PT, R84, R3, !P0 ;  /* 0x000000035400720c */ /* 0x000fe200047a1270 */
[----:B------:R2:W-:Y:S01]  /*4380*/  @P2 STG.E desc[UR14][R16.64], R13 ;  /* 0x0000000d10002986 */ /* 0x0005e2000c10190e */
[----:B---3--:R-:W-:Y:S01]  /*4390*/  LEA.HI.X.SX32 R19, R0, R37, 0x2, P6 ;  /* 0x0000002500137211 */ /* 0x008fe200030f16ff */
[----:B------:R-:W-:Y:S01]  /*43a0*/  IMAD R0, R69, 0x2, R2 ;  /* 0x0000000245007824 */ /* 0x000fe200078e0202 */
[----:B------:R-:W-:Y:S01]  /*43b0*/  ISETP.LT.AND P2, PT, R82, R3, !P0 ;  /* 0x000000035200720c */ /* 0x000fe20004741270 */
[----:B------:R3:W-:Y:S01]  /*43c0*/  @P4 STG.E desc[UR14][R20.64], R14 ;  /* 0x0000000e14004986 */ /* 0x0007e2000c10190e */
[----:B------:R-:W-:-:S02]  /*43d0*/  LEA R22, P4, R2, R35, 0x2 ;  /* 0x0000002302167211 */ /* 0x000fc400078810ff */
[----:B----4-:R-:W-:Y:S01]  /*43e0*/  LEA R12, P6, R0, R35, 0x2 ;  /* 0x00000023000c7211 */ /* 0x010fe200078c10ff */
[----:B------:R4:W-:Y:S01]  /*43f0*/  @P3 STG.E desc[UR14][R18.64], R15 ;  /* 0x0000000f12003986 */ /* 0x0009e2000c10190e */
[----:B------:R-:W-:Y:S01]  /*4400*/  LEA.HI.X.SX32 R23, R2, R37, 0x2, P4 ;  /* 0x0000002502177211 */ /* 0x000fe200020f16ff */
[C---:B------:R-:W-:Y:S01]  /*4410*/  IMAD R2, R69.reuse, 0x2, R0 ;  /* 0x0000000245027824 */ /* 0x040fe200078e0200 */
[----:B------:R-:W-:Y:S02]  /*4420*/  ISETP.LT.AND P4, PT, R80, R3, !P0 ;  /* 0x000000035000720c */ /* 0x000fe40004781270 */
[----:B--2---:R-:W-:Y:S01]  /*4430*/  LEA.HI.X.SX32 R13, R0, R37, 0x2, P6 ;  /* 0x00000025000d7211 */ /* 0x004fe200030f16ff */
[----:B------:R-:W-:Y:S01]  /*4440*/  @P5 STG.E desc[UR14][R22.64], R8 ;  /* 0x0000000816005986 */ /* 0x000fe2000c10190e */
[----:B------:R-:W-:Y:S01]  /*4450*/  IMAD R0, R69, 0x2, R2 ;  /* 0x0000000245007824 */ /* 0x000fe200078e0202 */
[----:B------:R-:W-:Y:S02]  /*4460*/  LEA R16, P5, R2, R35, 0x2 ;  /* 0x0000002302107211 */ /* 0x000fe400078a10ff */
[----:B------:R-:W-:Y:S01]  /*4470*/  ISETP.LT.AND P3, PT, R78, R3, !P0 ;  /* 0x000000034e00720c */ /* 0x000fe20004761270 */
[----:B------:R2:W-:Y:S01]  /*4480*/  @P2 STG.E desc[UR14][R12.64], R9 ;  /* 0x000000090c002986 */ /* 0x0005e2000c10190e */
[----:B---3--:R-:W-:-:S02]  /*4490*/  LEA R14, P6, R0, R35, 0x2 ;  /* 0x00000023000e7211 */ /* 0x008fc400078c10ff */
[-C--:B------:R-:W-:Y:S01]  /*44a0*/  LEA.HI.X.SX32 R17, R2, R37.reuse, 0x2, P5 ;  /* 0x0000002502117211 */ /* 0x080fe200028f16ff */
[C---:B------:R-:W-:Y:S01]  /*44b0*/  IMAD R2, R69.reuse, 0x2, R0 ;  /* 0x0000000245027824 */ /* 0x040fe200078e0200 */
[----:B----4-:R-:W-:Y:S02]  /*44c0*/  LEA.HI.X.SX32 R15, R0, R37, 0x2, P6 ;  /* 0x00000025000f7211 */ /* 0x010fe400030f16ff */
[-C--:B------:R-:W-:Y:S01]  /*44d0*/  ISETP.LT.AND P5, PT, R76, R3.reuse, !P0 ;  /* 0x000000034c00720c */ /* 0x080fe200047a1270 */
[C---:B------:R-:W-:Y:S01]  /*44e0*/  IMAD R0, R69.reuse, 0x2, R2 ;  /* 0x0000000245007824 */ /* 0x040fe200078e0202 */
[----:B------:R-:W-:Y:S01]  /*44f0*/  ISETP.LT.AND P2, PT, R74, R3, !P0 ;  /* 0x000000034a00720c */ /* 0x000fe20004741270 */
[----:B------:R3:W-:Y:S01]  /*4500*/  @P4 STG.E desc[UR14][R16.64], R10 ;  /* 0x0000000a10004986 */ /* 0x0007e2000c10190e */
[-C--:B------:R-:W-:Y:S01]  /*4510*/  LEA R18, P4, R2, R35.reuse, 0x2 ;  /* 0x0000002302127211 */ /* 0x080fe200078810ff */
[C---:B--2---:R-:W-:Y:S01]  /*4520*/  IMAD R13, R69.reuse, 0x2, R0 ;  /* 0x00000002450d7824 */ /* 0x044fe200078e0200 */
[----:B------:R-:W-:Y:S01]  /*4530*/  LEA R8, P6, R0, R35, 0x2 ;  /* 0x0000002300087211 */ /* 0x000fe200078c10ff */
[----:B------:R2:W-:Y:S01]  /*4540*/  @P3 STG.E desc[UR14][R14.64], R11 ;  /* 0x0000000b0e003986 */ /* 0x0005e2000c10190e */
[-C--:B------:R-:W-:Y:S01]  /*4550*/  LEA.HI.X.SX32 R19, R2, R37.reuse, 0x2, P4 ;  /* 0x0000002502137211 */ /* 0x080fe200020f16ff */
[----:B------:R-:W-:Y:S01]  /*4560*/  IMAD R2, R69, 0x2, R13 ;  /* 0x0000000245027824 */ /* 0x000fe200078e020d */
[----:B------:R-:W-:-:S02]  /*4570*/  LEA.HI.X.SX32 R9, R0, R37, 0x2, P6 ;  /* 0x0000002500097211 */ /* 0x000fc400030f16ff */
[----:B------:R-:W-:Y:S01]  /*4580*/  ISETP.LT.AND P4, PT, R70, R3, !P0 ;  /* 0x000000034600720c */ /* 0x000fe20004781270 */
[----:B------:R-:W-:Y:S01]  /*4590*/  IMAD R0, R69, 0x2, R2 ;  /* 0x0000000245007824 */ /* 0x000fe200078e0202 */
[----:B------:R4:W-:Y:S01]  /*45a0*/  @P5 STG.E desc[UR14][R18.64], R4 ;  /* 0x0000000412005986 */ /* 0x0009e2000c10190e */
[-C--:B---3--:R-:W-:Y:S02]  /*45b0*/  LEA R10, P6, R13, R35.reuse, 0x2 ;  /* 0x000000230d0a7211 */ /* 0x088fe400078c10ff */
[----:B------:R-:W-:Y:S01]  /*45c0*/  IMAD R17, R69, 0x2, R0 ;  /* 0x0000000245117824 */ /* 0x000fe200078e0200 */
[----:B------:R3:W-:Y:S01]  /*45d0*/  @P2 STG.E desc[UR14][R8.64], R5 ;  /* 0x0000000508002986 */ /* 0x0007e2000c10190e */
[C---:B------:R-:W-:Y:S02]  /*45e0*/  LEA R12, P2, R2.reuse, R35, 0x2 ;  /* 0x00000023020c7211 */ /* 0x040fe400078410ff */
[-C--:B--2---:R-:W-:Y:S01]  /*45f0*/  LEA.HI.X.SX32 R11, R13, R37.reuse, 0x2, P6 ;  /* 0x000000250d0b7211 */ /* 0x084fe200030f16ff */
[----:B------:R-:W-:Y:S01]  /*4600*/  IMAD R20, R69, 0x2, R17 ;  /* 0x0000000245147824 */ /* 0x000fe200078e0211 */
[----:B------:R-:W-:-:S02]  /*4610*/  LEA.HI.X.SX32 R13, R2, R37, 0x2, P2 ;  /* 0x00000025020d7211 */ /* 0x000fc400010f16ff */
[C---:B------:R-:W-:Y:S02]  /*4620*/  LEA R16, P2, R17.reuse, R35, 0x2 ;  /* 0x0000002311107211 */ /* 0x040fe400078410ff */
[-C--:B------:R-:W-:Y:S02]  /*4630*/  ISETP.LT.AND P5, PT, R72, R3.reuse, !P0 ;  /* 0x000000034800720c */ /* 0x080fe400047a1270 */
[----:B------:R-:W-:Y:S02]  /*4640*/  ISETP.LT.AND P3, PT, R68, R3, !P0 ;  /* 0x000000034400720c */ /* 0x000fe40004761270 */
[----:B------:R-:W-:Y:S02]  /*4650*/  LEA.HI.X.SX32 R17, R17, R37, 0x2, P2 ;  /* 0x0000002511117211 */ /* 0x000fe400010f16ff */
[----:B------:R-:W-:Y:S02]  /*4660*/  LEA R14, P6, R0, R35, 0x2 ;  /* 0x00000023000e7211 */ /* 0x000fe400078c10ff */
[----:B------:R-:W-:-:S02]  /*4670*/  ISETP.LT.AND P2, PT, R66, R3, !P0 ;  /* 0x000000034200720c */ /* 0x000fc40004741270 */
[----:B------:R-:W-:Y:S02]  /*4680*/  ISETP.LT.AND P0, PT, R64, R3, !P0 ;  /* 0x000000034000720c */ /* 0x000fe40004701270 */
[----:B------:R-:W-:Y:S01]  /*4690*/  LEA.HI.X.SX32 R15, R0, R37, 0x2, P6 ;  /* 0x00000025000f7211 */ /* 0x000fe200030f16ff */
[----:B------:R-:W-:Y:S01]  /*46a0*/  IMAD R0, R69, 0x2, R20 ;  /* 0x0000000245007824 */ /* 0x000fe200078e0214 */
[C---:B----4-:R-:W-:Y:S01]  /*46b0*/  LEA R18, P6, R20.reuse, R35, 0x2 ;  /* 0x0000002314127211 */ /* 0x050fe200078c10ff */
[----:B------:R3:W-:Y:S03]  /*46c0*/  @P5 STG.E desc[UR14][R10.64], R6 ;  /* 0x000000060a005986 */ /* 0x0007e6000c10190e */
[----:B------:R-:W-:Y:S01]  /*46d0*/  LEA.HI.X.SX32 R19, R20, R37, 0x2, P6 ;  /* 0x0000002514137211 */ /* 0x000fe200030f16ff */
[----:B------:R3:W-:Y:S01]  /*46e0*/  @P4 STG.E desc[UR14][R12.64], R7 ;  /* 0x000000070c004986 */ /* 0x0007e2000c10190e */
[----:B------:R-:W-:-:S03]  /*46f0*/  LEA R2, P6, R0, R35, 0x2 ;  /* 0x0000002300027211 */ /* 0x000fc600078c10ff */
[----:B-1----:R3:W-:Y:S01]  /*4700*/  @P3 STG.E desc[UR14][R14.64], R24 ;  /* 0x000000180e003986 */ /* 0x0027e2000c10190e */
[----:B------:R-:W-:-:S03]  /*4710*/  LEA.HI.X.SX32 R3, R0, R37, 0x2, P6 ;  /* 0x0000002500037211 */ /* 0x000fc600030f16ff */
[----:B------:R3:W-:Y:S04]  /*4720*/  @P2 STG.E desc[UR14][R16.64], R25 ;  /* 0x0000001910002986 */ /* 0x0007e8000c10190e */
[----:B------:R3:W-:Y:S01]  /*4730*/  @P1 STG.E desc[UR14][R18.64], R26 ;  /* 0x0000001a12001986 */ /* 0x0007e2000c10190e */
[----:B------:R-:W-:Y:S05]  /*4740*/  @!P0 EXIT ;  /* 0x000000000000894d */ /* 0x000fea0003800000 */
[----:B------:R-:W-:Y:S01]  /*4750*/  STG.E desc[UR14][R2.64], R27 ;  /* 0x0000001b02007986 */ /* 0x000fe2000c10190e */
[----:B------:R-:W-:Y:S05]  /*4760*/  EXIT ;  /* 0x000000000000794d */ /* 0x000fea0003800000 */
.L_x_2:
[----:B------:R-:W-:-:S00]  /*4770*/  BRA `(.L_x_2) ;  /* 0xfffffffc00fc7947 */ /* 0x000fc0000383ffff */
[----:B------:R-:W-:-:S00]  /*4780*/  NOP ;  /* 0x0000000000007918 */ /* 0x000fc00000000000 */
[----:B------:R-:W-:-:S00]  /*4790*/  NOP ;  /* 0x0000000000007918 */ /* 0x000fc00000000000 */
[----:B------:R-:W-:-:S00]  /*47a0*/  NOP ;  /* 0x0000000000007918 */ /* 0x000fc00000000000 */
[----:B------:R-:W-:-:S00]  /*47b0*/  NOP ;  /* 0x0000000000007918 */ /* 0x000fc00000000000 */
[----:B------:R-:W-:-:S00]  /*47c0*/  NOP ;  /* 0x0000000000007918 */ /* 0x000fc00000000000 */
[----:B------:R-:W-:-:S00]  /*47d0*/  NOP ;  /* 0x0000000000007918 */ /* 0x000fc00000000000 */
[----:B------:R-:W-:-:S00]  /*47e0*/  NOP ;  /* 0x0000000000007918 */ /* 0x000fc00000000000 */
[----:B------:R-:W-:-:S00]  /*47f0*/  NOP ;  /* 0x0000000000007918 */ /* 0x000fc00000000000 */
.L_x_3:


//--------------------- .nv.shared.matmul_kernel  --------------------------
	.section	.nv.shared.matmul_kernel,"aw",@nobits
	.sectionflags	@""
	.align	16
	.zero		1024


//--------------------- .nv.shared.reserved.0     --------------------------
	.section	.nv.shared.reserved.0,"aw",@nobits
	.weak		__nv_reservedSMEM_offset_0_alias
	.size		__nv_reservedSMEM_offset_0_alias, 0, 0
	.other		__nv_reservedSMEM_offset_0_alias,@"STO_CUDA_RESERVED_SHARED STV_DEFAULT"
__nv_reservedSMEM_offset_0_alias:
	.zero		0


//--------------------- .nv.constant0.matmul_kernel --------------------------
	.section	.nv.constant0.matmul_kernel,"a",@progbits
	.sectionflags	@""
	.align	4
.nv.constant0.matmul_kernel:
	.zero		608


//--------------------- SYMBOLS --------------------------

	.type		.nv.reservedSmem.offset0,@object
	.size		.nv.reservedSmem.offset0,0x4
